//
// Generated by NVIDIA NVVM Compiler
//
// Compiler Build ID: CL-36424714
// Cuda compilation tools, release 13.0, V13.0.88
// Based on NVVM 20.0.0
//

.version 9.0
.target sm_100
.address_size 64

	// .globl	_Z12matrix_simp1PiPciii
.extern .func  (.param .b32 func_retval0) vprintf
(
	.param .b64 vprintf_param_0,
	.param .b64 vprintf_param_1
)
;
.global .align 1 .b8 $str[9] = {97, 114, 114, 58, 32, 37, 115, 10};
.global .align 1 .b8 $str$1[13] = {37, 100, 32, 37, 100, 32, 37, 100, 32, 37, 100, 10};

.visible .entry _Z12matrix_simp1PiPciii(
	.param .u64 .ptr .align 1 _Z12matrix_simp1PiPciii_param_0,
	.param .u64 .ptr .align 1 _Z12matrix_simp1PiPciii_param_1,
	.param .u32 _Z12matrix_simp1PiPciii_param_2,
	.param .u32 _Z12matrix_simp1PiPciii_param_3,
	.param .u32 _Z12matrix_simp1PiPciii_param_4
)
{
	.local .align 8 .b8 	__local_depot0[24];
	.reg .b64 	%SP;
	.reg .b64 	%SPL;
	.reg .pred 	%p<30>;
	.reg .b16 	%rs<22>;
	.reg .b32 	%r<111>;
	.reg .b64 	%rd<71>;

	mov.u64 	%SPL, __local_depot0;
	cvta.local.u64 	%SP, %SPL;
	ld.param.u64 	%rd18, [_Z12matrix_simp1PiPciii_param_0];
	ld.param.u64 	%rd19, [_Z12matrix_simp1PiPciii_param_1];
	ld.param.u32 	%r54, [_Z12matrix_simp1PiPciii_param_3];
	ld.param.u32 	%r55, [_Z12matrix_simp1PiPciii_param_4];
	cvta.to.global.u64 	%rd1, %rd19;
	add.u64 	%rd20, %SP, 0;
	add.u64 	%rd2, %SPL, 0;
	add.u64 	%rd3, %SPL, 10;
	mov.u32 	%r56, %ntid.x;
	mov.u32 	%r57, %ctaid.x;
	mov.u32 	%r58, %tid.x;
	mad.lo.s32 	%r1, %r56, %r57, %r58;
	setp.ge.s32 	%p1, %r1, %r55;
	@%p1 bra 	$L__BB0_41;
	setp.lt.s32 	%p2, %r55, 1;
	mov.b32 	%r105, 0;
	@%p2 bra 	$L__BB0_34;
	mul.lo.s32 	%r2, %r55, %r1;
	add.s64 	%rd4, %rd2, 7;
	cvta.to.global.u64 	%rd5, %rd18;
	mov.b32 	%r105, 0;
	mov.u32 	%r91, %r105;
$L__BB0_3:
	add.s32 	%r62, %r91, %r2;
	mul.wide.s32 	%rd22, %r62, 4;
	add.s64 	%rd23, %rd5, %rd22;
	ld.global.u32 	%r5, [%rd23];
	setp.lt.s32 	%p3, %r5, 1;
	mov.b32 	%r94, 0;
	@%p3 bra 	$L__BB0_6;
	mov.b32 	%r94, 0;
	mov.u32 	%r92, %r5;
$L__BB0_5:
	add.s32 	%r94, %r94, 1;
	mul.hi.u32 	%r64, %r92, -858993459;
	shr.u32 	%r9, %r64, 3;
	setp.gt.u32 	%p4, %r92, 9;
	mov.u32 	%r92, %r9;
	@%p4 bra 	$L__BB0_5;
$L__BB0_6:
	setp.eq.s32 	%p5, %r91, 0;
	@%p5 bra 	$L__BB0_22;
	sub.s32 	%r11, %r54, %r94;
	setp.lt.s32 	%p6, %r11, 1;
	@%p6 bra 	$L__BB0_21;
	and.b32  	%r12, %r11, 15;
	sub.s32 	%r66, %r94, %r54;
	setp.gt.u32 	%p7, %r66, -16;
	mov.b32 	%r98, 0;
	@%p7 bra 	$L__BB0_11;
	and.b32  	%r98, %r11, 2147483632;
	neg.s32 	%r96, %r98;
	mov.u32 	%r95, %r105;
$L__BB0_10:
	.pragma "nounroll";
	cvt.s64.s32 	%rd24, %r95;
	add.s64 	%rd25, %rd4, %rd24;
	mov.b16 	%rs1, 48;
	st.local.u8 	[%rd25+-7], %rs1;
	st.local.u8 	[%rd25+-6], %rs1;
	st.local.u8 	[%rd25+-5], %rs1;
	st.local.u8 	[%rd25+-4], %rs1;
	st.local.u8 	[%rd25+-3], %rs1;
	st.local.u8 	[%rd25+-2], %rs1;
	st.local.u8 	[%rd25+-1], %rs1;
	st.local.u8 	[%rd25], %rs1;
	st.local.u8 	[%rd25+1], %rs1;
	st.local.u8 	[%rd25+2], %rs1;
	st.local.u8 	[%rd25+3], %rs1;
	st.local.u8 	[%rd25+4], %rs1;
	st.local.u8 	[%rd25+5], %rs1;
	st.local.u8 	[%rd25+6], %rs1;
	st.local.u8 	[%rd25+7], %rs1;
	st.local.u8 	[%rd25+8], %rs1;
	add.s32 	%r96, %r96, 16;
	add.s32 	%r95, %r95, 16;
	setp.ne.s32 	%p8, %r96, 0;
	@%p8 bra 	$L__BB0_10;
$L__BB0_11:
	setp.eq.s32 	%p9, %r12, 0;
	@%p9 bra 	$L__BB0_21;
	and.b32  	%r20, %r11, 7;
	setp.lt.u32 	%p10, %r12, 8;
	@%p10 bra 	$L__BB0_14;
	add.s32 	%r67, %r98, %r105;
	cvt.s64.s32 	%rd26, %r67;
	add.s64 	%rd27, %rd2, %rd26;
	mov.b16 	%rs2, 48;
	st.local.u8 	[%rd27], %rs2;
	st.local.u8 	[%rd27+1], %rs2;
	st.local.u8 	[%rd27+2], %rs2;
	st.local.u8 	[%rd27+3], %rs2;
	st.local.u8 	[%rd27+4], %rs2;
	st.local.u8 	[%rd27+5], %rs2;
	st.local.u8 	[%rd27+6], %rs2;
	st.local.u8 	[%rd27+7], %rs2;
	add.s32 	%r98, %r98, 8;
$L__BB0_14:
	setp.eq.s32 	%p11, %r20, 0;
	@%p11 bra 	$L__BB0_21;
	and.b32  	%r23, %r11, 3;
	setp.lt.u32 	%p12, %r20, 4;
	@%p12 bra 	$L__BB0_17;
	add.s32 	%r68, %r98, %r105;
	cvt.s64.s32 	%rd28, %r68;
	add.s64 	%rd29, %rd2, %rd28;
	mov.b16 	%rs3, 48;
	st.local.u8 	[%rd29], %rs3;
	st.local.u8 	[%rd29+1], %rs3;
	st.local.u8 	[%rd29+2], %rs3;
	st.local.u8 	[%rd29+3], %rs3;
	add.s32 	%r98, %r98, 4;
$L__BB0_17:
	setp.eq.s32 	%p13, %r23, 0;
	@%p13 bra 	$L__BB0_21;
	add.s32 	%r69, %r98, %r105;
	cvt.s64.s32 	%rd30, %r69;
	add.s64 	%rd6, %rd2, %rd30;
	mov.b16 	%rs4, 48;
	st.local.u8 	[%rd6], %rs4;
	setp.eq.s32 	%p14, %r23, 1;
	@%p14 bra 	$L__BB0_21;
	mov.b16 	%rs5, 48;
	st.local.u8 	[%rd6+1], %rs5;
	setp.eq.s32 	%p15, %r23, 2;
	@%p15 bra 	$L__BB0_21;
	mov.b16 	%rs6, 48;
	st.local.u8 	[%rd6+2], %rs6;
$L__BB0_21:
	add.s32 	%r105, %r11, %r105;
$L__BB0_22:
	setp.eq.s32 	%p16, %r5, 0;
	mov.b32 	%r101, 0;
	@%p16 bra 	$L__BB0_25;
	cvt.s64.s32 	%rd68, %r5;
	mov.b32 	%r102, 0;
$L__BB0_24:
	mul.hi.s64 	%rd31, %rd68, 7378697629483820647;
	shr.u64 	%rd32, %rd31, 63;
	shr.s64 	%rd33, %rd31, 2;
	add.s64 	%rd9, %rd33, %rd32;
	mul.lo.s64 	%rd34, %rd9, 10;
	sub.s64 	%rd35, %rd68, %rd34;
	cvt.u16.u64 	%rs7, %rd35;
	add.s16 	%rs8, %rs7, 48;
	add.s32 	%r101, %r102, 1;
	cvt.u64.u32 	%rd36, %r102;
	add.s64 	%rd37, %rd3, %rd36;
	st.local.u8 	[%rd37+1], %rs8;
	add.s64 	%rd38, %rd68, 9;
	setp.lt.u64 	%p17, %rd38, 19;
	mov.u32 	%r102, %r101;
	mov.u64 	%rd68, %rd9;
	@%p17 bra 	$L__BB0_25;
	bra.uni 	$L__BB0_24;
$L__BB0_25:
	setp.eq.s32 	%p18, %r101, 0;
	@%p18 bra 	$L__BB0_33;
	and.b32  	%r29, %r101, 3;
	setp.lt.u32 	%p19, %r101, 4;
	mov.b32 	%r104, 0;
	@%p19 bra 	$L__BB0_29;
	and.b32  	%r104, %r101, -4;
	mov.b32 	%r103, 0;
$L__BB0_28:
	sub.s32 	%r74, %r101, %r103;
	cvt.u64.u32 	%rd39, %r74;
	add.s64 	%rd40, %rd3, %rd39;
	ld.local.u8 	%rs9, [%rd40];
	add.s32 	%r75, %r103, %r105;
	cvt.s64.s32 	%rd41, %r75;
	add.s64 	%rd42, %rd2, %rd41;
	st.local.u8 	[%rd42], %rs9;
	not.b32 	%r76, %r103;
	add.s32 	%r77, %r101, %r76;
	cvt.u64.u32 	%rd43, %r77;
	add.s64 	%rd44, %rd3, %rd43;
	ld.local.u8 	%rs10, [%rd44];
	st.local.u8 	[%rd42+1], %rs10;
	add.s32 	%r78, %r74, -2;
	cvt.u64.u32 	%rd45, %r78;
	add.s64 	%rd46, %rd3, %rd45;
	ld.local.u8 	%rs11, [%rd46];
	st.local.u8 	[%rd42+2], %rs11;
	add.s32 	%r79, %r74, -3;
	cvt.u64.u32 	%rd47, %r79;
	add.s64 	%rd48, %rd3, %rd47;
	ld.local.u8 	%rs12, [%rd48];
	st.local.u8 	[%rd42+3], %rs12;
	add.s32 	%r103, %r103, 4;
	setp.ne.s32 	%p20, %r103, %r104;
	@%p20 bra 	$L__BB0_28;
$L__BB0_29:
	setp.eq.s32 	%p21, %r29, 0;
	@%p21 bra 	$L__BB0_33;
	sub.s32 	%r80, %r101, %r104;
	cvt.u64.u32 	%rd49, %r80;
	add.s64 	%rd50, %rd3, %rd49;
	ld.local.u8 	%rs13, [%rd50];
	add.s32 	%r81, %r104, %r105;
	cvt.s64.s32 	%rd51, %r81;
	add.s64 	%rd10, %rd2, %rd51;
	st.local.u8 	[%rd10], %rs13;
	setp.eq.s32 	%p22, %r29, 1;
	@%p22 bra 	$L__BB0_33;
	not.b32 	%r82, %r104;
	add.s32 	%r83, %r101, %r82;
	cvt.u64.u32 	%rd52, %r83;
	add.s64 	%rd53, %rd3, %rd52;
	ld.local.u8 	%rs14, [%rd53];
	st.local.u8 	[%rd10+1], %rs14;
	setp.eq.s32 	%p23, %r29, 2;
	@%p23 bra 	$L__BB0_33;
	add.s32 	%r85, %r80, -2;
	cvt.u64.u32 	%rd54, %r85;
	add.s64 	%rd55, %rd3, %rd54;
	ld.local.u8 	%rs15, [%rd55];
	st.local.u8 	[%rd10+2], %rs15;
$L__BB0_33:
	add.s32 	%r105, %r105, %r94;
	add.s32 	%r91, %r91, 1;
	setp.ne.s32 	%p24, %r91, %r55;
	@%p24 bra 	$L__BB0_3;
$L__BB0_34:
	cvt.s64.s32 	%rd56, %r105;
	add.s64 	%rd57, %rd2, %rd56;
	mov.b16 	%rs16, 0;
	st.local.u8 	[%rd57], %rs16;
	add.u64 	%rd58, %SP, 16;
	add.u64 	%rd59, %SPL, 16;
	st.local.u64 	[%rd59], %rd20;
	mov.u64 	%rd61, $str;
	cvta.global.u64 	%rd62, %rd61;
	{ // callseq 0, 0
	.param .b64 param0;
	st.param.b64 	[param0], %rd62;
	.param .b64 param1;
	st.param.b64 	[param1], %rd58;
	.param .b32 retval0;
	call.uni (retval0), 
	vprintf, 
	(
	param0, 
	param1
	);
	ld.param.b32 	%r86, [retval0];
	} // callseq 0
	setp.lt.s32 	%p25, %r105, 1;
	@%p25 bra 	$L__BB0_41;
	mul.lo.s32 	%r89, %r54, %r1;
	mad.lo.s32 	%r39, %r89, %r55, %r89;
	and.b32  	%r40, %r105, 3;
	setp.lt.u32 	%p26, %r105, 4;
	mov.b32 	%r108, 0;
	@%p26 bra 	$L__BB0_38;
	and.b32  	%r108, %r105, 2147483644;
	neg.s32 	%r107, %r108;
	add.s64 	%rd11, %rd1, 1;
	add.s64 	%rd69, %rd2, 2;
	mov.u32 	%r106, %r39;
$L__BB0_37:
	cvt.s64.s32 	%rd63, %r106;
	add.s64 	%rd64, %rd11, %rd63;
	ld.local.v2.u8 	{%rs17, %rs18}, [%rd69+-2];
	st.global.u8 	[%rd64+-1], %rs17;
	st.global.u8 	[%rd64], %rs18;
	ld.local.v2.u8 	{%rs19, %rs20}, [%rd69];
	st.global.u8 	[%rd64+1], %rs19;
	st.global.u8 	[%rd64+2], %rs20;
	add.s32 	%r107, %r107, 4;
	add.s32 	%r106, %r106, 4;
	add.s64 	%rd69, %rd69, 4;
	setp.ne.s32 	%p27, %r107, 0;
	@%p27 bra 	$L__BB0_37;
$L__BB0_38:
	setp.eq.s32 	%p28, %r40, 0;
	@%p28 bra 	$L__BB0_41;
	add.s32 	%r110, %r108, %r39;
	cvt.u64.u32 	%rd65, %r108;
	add.s64 	%rd70, %rd2, %rd65;
	neg.s32 	%r109, %r40;
$L__BB0_40:
	.pragma "nounroll";
	cvt.s64.s32 	%rd66, %r110;
	add.s64 	%rd67, %rd1, %rd66;
	ld.local.u8 	%rs21, [%rd70];
	st.global.u8 	[%rd67], %rs21;
	add.s32 	%r110, %r110, 1;
	add.s64 	%rd70, %rd70, 1;
	add.s32 	%r109, %r109, 1;
	setp.ne.s32 	%p29, %r109, 0;
	@%p29 bra 	$L__BB0_40;
$L__BB0_41:
	ret;

}
	// .globl	_Z12matrix_simp2PiPciii
.visible .entry _Z12matrix_simp2PiPciii(
	.param .u64 .ptr .align 1 _Z12matrix_simp2PiPciii_param_0,
	.param .u64 .ptr .align 1 _Z12matrix_simp2PiPciii_param_1,
	.param .u32 _Z12matrix_simp2PiPciii_param_2,
	.param .u32 _Z12matrix_simp2PiPciii_param_3,
	.param .u32 _Z12matrix_simp2PiPciii_param_4
)
{
	.local .align 8 .b8 	__local_depot1[24];
	.reg .b64 	%SP;
	.reg .b64 	%SPL;
	.reg .pred 	%p<30>;
	.reg .b16 	%rs<22>;
	.reg .b32 	%r<112>;
	.reg .b64 	%rd<71>;

	mov.u64 	%SPL, __local_depot1;
	cvta.local.u64 	%SP, %SPL;
	ld.param.u64 	%rd18, [_Z12matrix_simp2PiPciii_param_0];
	ld.param.u64 	%rd19, [_Z12matrix_simp2PiPciii_param_1];
	ld.param.u32 	%r53, [_Z12matrix_simp2PiPciii_param_3];
	ld.param.u32 	%r54, [_Z12matrix_simp2PiPciii_param_4];
	cvta.to.global.u64 	%rd1, %rd19;
	add.u64 	%rd20, %SP, 0;
	add.u64 	%rd2, %SPL, 0;
	add.u64 	%rd3, %SPL, 10;
	mov.u32 	%r55, %ntid.x;
	mov.u32 	%r56, %ctaid.x;
	mov.u32 	%r57, %tid.x;
	mad.lo.s32 	%r1, %r55, %r56, %r57;
	setp.ge.s32 	%p1, %r1, %r54;
	@%p1 bra 	$L__BB1_41;
	setp.lt.s32 	%p2, %r54, 1;
	mov.b32 	%r106, 0;
	@%p2 bra 	$L__BB1_34;
	add.s64 	%rd4, %rd2, 7;
	cvta.to.global.u64 	%rd5, %rd18;
	mov.b32 	%r106, 0;
	mov.u32 	%r92, %r106;
$L__BB1_3:
	not.b32 	%r61, %r92;
	add.s32 	%r62, %r54, %r61;
	mad.lo.s32 	%r63, %r62, %r54, %r1;
	mul.wide.s32 	%rd22, %r63, 4;
	add.s64 	%rd23, %rd5, %rd22;
	ld.global.u32 	%r4, [%rd23];
	setp.lt.s32 	%p3, %r4, 1;
	mov.b32 	%r95, 0;
	@%p3 bra 	$L__BB1_6;
	mov.b32 	%r95, 0;
	mov.u32 	%r93, %r4;
$L__BB1_5:
	add.s32 	%r95, %r95, 1;
	mul.hi.u32 	%r65, %r93, -858993459;
	shr.u32 	%r8, %r65, 3;
	setp.gt.u32 	%p4, %r93, 9;
	mov.u32 	%r93, %r8;
	@%p4 bra 	$L__BB1_5;
$L__BB1_6:
	setp.eq.s32 	%p5, %r92, 0;
	@%p5 bra 	$L__BB1_22;
	sub.s32 	%r10, %r53, %r95;
	setp.lt.s32 	%p6, %r10, 1;
	@%p6 bra 	$L__BB1_21;
	and.b32  	%r11, %r10, 15;
	sub.s32 	%r67, %r95, %r53;
	setp.gt.u32 	%p7, %r67, -16;
	mov.b32 	%r99, 0;
	@%p7 bra 	$L__BB1_11;
	and.b32  	%r99, %r10, 2147483632;
	neg.s32 	%r97, %r99;
	mov.u32 	%r96, %r106;
$L__BB1_10:
	.pragma "nounroll";
	cvt.s64.s32 	%rd24, %r96;
	add.s64 	%rd25, %rd4, %rd24;
	mov.b16 	%rs1, 48;
	st.local.u8 	[%rd25+-7], %rs1;
	st.local.u8 	[%rd25+-6], %rs1;
	st.local.u8 	[%rd25+-5], %rs1;
	st.local.u8 	[%rd25+-4], %rs1;
	st.local.u8 	[%rd25+-3], %rs1;
	st.local.u8 	[%rd25+-2], %rs1;
	st.local.u8 	[%rd25+-1], %rs1;
	st.local.u8 	[%rd25], %rs1;
	st.local.u8 	[%rd25+1], %rs1;
	st.local.u8 	[%rd25+2], %rs1;
	st.local.u8 	[%rd25+3], %rs1;
	st.local.u8 	[%rd25+4], %rs1;
	st.local.u8 	[%rd25+5], %rs1;
	st.local.u8 	[%rd25+6], %rs1;
	st.local.u8 	[%rd25+7], %rs1;
	st.local.u8 	[%rd25+8], %rs1;
	add.s32 	%r97, %r97, 16;
	add.s32 	%r96, %r96, 16;
	setp.ne.s32 	%p8, %r97, 0;
	@%p8 bra 	$L__BB1_10;
$L__BB1_11:
	setp.eq.s32 	%p9, %r11, 0;
	@%p9 bra 	$L__BB1_21;
	and.b32  	%r19, %r10, 7;
	setp.lt.u32 	%p10, %r11, 8;
	@%p10 bra 	$L__BB1_14;
	add.s32 	%r68, %r99, %r106;
	cvt.s64.s32 	%rd26, %r68;
	add.s64 	%rd27, %rd2, %rd26;
	mov.b16 	%rs2, 48;
	st.local.u8 	[%rd27], %rs2;
	st.local.u8 	[%rd27+1], %rs2;
	st.local.u8 	[%rd27+2], %rs2;
	st.local.u8 	[%rd27+3], %rs2;
	st.local.u8 	[%rd27+4], %rs2;
	st.local.u8 	[%rd27+5], %rs2;
	st.local.u8 	[%rd27+6], %rs2;
	st.local.u8 	[%rd27+7], %rs2;
	add.s32 	%r99, %r99, 8;
$L__BB1_14:
	setp.eq.s32 	%p11, %r19, 0;
	@%p11 bra 	$L__BB1_21;
	and.b32  	%r22, %r10, 3;
	setp.lt.u32 	%p12, %r19, 4;
	@%p12 bra 	$L__BB1_17;
	add.s32 	%r69, %r99, %r106;
	cvt.s64.s32 	%rd28, %r69;
	add.s64 	%rd29, %rd2, %rd28;
	mov.b16 	%rs3, 48;
	st.local.u8 	[%rd29], %rs3;
	st.local.u8 	[%rd29+1], %rs3;
	st.local.u8 	[%rd29+2], %rs3;
	st.local.u8 	[%rd29+3], %rs3;
	add.s32 	%r99, %r99, 4;
$L__BB1_17:
	setp.eq.s32 	%p13, %r22, 0;
	@%p13 bra 	$L__BB1_21;
	add.s32 	%r70, %r99, %r106;
	cvt.s64.s32 	%rd30, %r70;
	add.s64 	%rd6, %rd2, %rd30;
	mov.b16 	%rs4, 48;
	st.local.u8 	[%rd6], %rs4;
	setp.eq.s32 	%p14, %r22, 1;
	@%p14 bra 	$L__BB1_21;
	mov.b16 	%rs5, 48;
	st.local.u8 	[%rd6+1], %rs5;
	setp.eq.s32 	%p15, %r22, 2;
	@%p15 bra 	$L__BB1_21;
	mov.b16 	%rs6, 48;
	st.local.u8 	[%rd6+2], %rs6;
$L__BB1_21:
	add.s32 	%r106, %r10, %r106;
$L__BB1_22:
	setp.eq.s32 	%p16, %r4, 0;
	mov.b32 	%r102, 0;
	@%p16 bra 	$L__BB1_25;
	cvt.s64.s32 	%rd68, %r4;
	mov.b32 	%r103, 0;
$L__BB1_24:
	mul.hi.s64 	%rd31, %rd68, 7378697629483820647;
	shr.u64 	%rd32, %rd31, 63;
	shr.s64 	%rd33, %rd31, 2;
	add.s64 	%rd9, %rd33, %rd32;
	mul.lo.s64 	%rd34, %rd9, 10;
	sub.s64 	%rd35, %rd68, %rd34;
	cvt.u16.u64 	%rs7, %rd35;
	add.s16 	%rs8, %rs7, 48;
	add.s32 	%r102, %r103, 1;
	cvt.u64.u32 	%rd36, %r103;
	add.s64 	%rd37, %rd3, %rd36;
	st.local.u8 	[%rd37+1], %rs8;
	add.s64 	%rd38, %rd68, 9;
	setp.lt.u64 	%p17, %rd38, 19;
	mov.u32 	%r103, %r102;
	mov.u64 	%rd68, %rd9;
	@%p17 bra 	$L__BB1_25;
	bra.uni 	$L__BB1_24;
$L__BB1_25:
	setp.eq.s32 	%p18, %r102, 0;
	@%p18 bra 	$L__BB1_33;
	and.b32  	%r28, %r102, 3;
	setp.lt.u32 	%p19, %r102, 4;
	mov.b32 	%r105, 0;
	@%p19 bra 	$L__BB1_29;
	and.b32  	%r105, %r102, -4;
	mov.b32 	%r104, 0;
$L__BB1_28:
	sub.s32 	%r75, %r102, %r104;
	cvt.u64.u32 	%rd39, %r75;
	add.s64 	%rd40, %rd3, %rd39;
	ld.local.u8 	%rs9, [%rd40];
	add.s32 	%r76, %r104, %r106;
	cvt.s64.s32 	%rd41, %r76;
	add.s64 	%rd42, %rd2, %rd41;
	st.local.u8 	[%rd42], %rs9;
	not.b32 	%r77, %r104;
	add.s32 	%r78, %r102, %r77;
	cvt.u64.u32 	%rd43, %r78;
	add.s64 	%rd44, %rd3, %rd43;
	ld.local.u8 	%rs10, [%rd44];
	st.local.u8 	[%rd42+1], %rs10;
	add.s32 	%r79, %r75, -2;
	cvt.u64.u32 	%rd45, %r79;
	add.s64 	%rd46, %rd3, %rd45;
	ld.local.u8 	%rs11, [%rd46];
	st.local.u8 	[%rd42+2], %rs11;
	add.s32 	%r80, %r75, -3;
	cvt.u64.u32 	%rd47, %r80;
	add.s64 	%rd48, %rd3, %rd47;
	ld.local.u8 	%rs12, [%rd48];
	st.local.u8 	[%rd42+3], %rs12;
	add.s32 	%r104, %r104, 4;
	setp.ne.s32 	%p20, %r104, %r105;
	@%p20 bra 	$L__BB1_28;
$L__BB1_29:
	setp.eq.s32 	%p21, %r28, 0;
	@%p21 bra 	$L__BB1_33;
	sub.s32 	%r81, %r102, %r105;
	cvt.u64.u32 	%rd49, %r81;
	add.s64 	%rd50, %rd3, %rd49;
	ld.local.u8 	%rs13, [%rd50];
	add.s32 	%r82, %r105, %r106;
	cvt.s64.s32 	%rd51, %r82;
	add.s64 	%rd10, %rd2, %rd51;
	st.local.u8 	[%rd10], %rs13;
	setp.eq.s32 	%p22, %r28, 1;
	@%p22 bra 	$L__BB1_33;
	not.b32 	%r83, %r105;
	add.s32 	%r84, %r102, %r83;
	cvt.u64.u32 	%rd52, %r84;
	add.s64 	%rd53, %rd3, %rd52;
	ld.local.u8 	%rs14, [%rd53];
	st.local.u8 	[%rd10+1], %rs14;
	setp.eq.s32 	%p23, %r28, 2;
	@%p23 bra 	$L__BB1_33;
	add.s32 	%r86, %r81, -2;
	cvt.u64.u32 	%rd54, %r86;
	add.s64 	%rd55, %rd3, %rd54;
	ld.local.u8 	%rs15, [%rd55];
	st.local.u8 	[%rd10+2], %rs15;
$L__BB1_33:
	add.s32 	%r106, %r106, %r95;
	add.s32 	%r92, %r92, 1;
	setp.ne.s32 	%p24, %r92, %r54;
	@%p24 bra 	$L__BB1_3;
$L__BB1_34:
	cvt.s64.s32 	%rd56, %r106;
	add.s64 	%rd57, %rd2, %rd56;
	mov.b16 	%rs16, 0;
	st.local.u8 	[%rd57], %rs16;
	add.u64 	%rd58, %SP, 16;
	add.u64 	%rd59, %SPL, 16;
	st.local.u64 	[%rd59], %rd20;
	mov.u64 	%rd61, $str;
	cvta.global.u64 	%rd62, %rd61;
	{ // callseq 1, 0
	.param .b64 param0;
	st.param.b64 	[param0], %rd62;
	.param .b64 param1;
	st.param.b64 	[param1], %rd58;
	.param .b32 retval0;
	call.uni (retval0), 
	vprintf, 
	(
	param0, 
	param1
	);
	ld.param.b32 	%r87, [retval0];
	} // callseq 1
	setp.lt.s32 	%p25, %r106, 1;
	@%p25 bra 	$L__BB1_41;
	mul.lo.s32 	%r90, %r53, %r1;
	mad.lo.s32 	%r38, %r90, %r54, %r90;
	and.b32  	%r39, %r106, 3;
	setp.lt.u32 	%p26, %r106, 4;
	mov.b32 	%r109, 0;
	@%p26 bra 	$L__BB1_38;
	and.b32  	%r109, %r106, 2147483644;
	neg.s32 	%r108, %r109;
	add.s64 	%rd11, %rd1, 1;
	add.s64 	%rd69, %rd2, 2;
	mov.u32 	%r107, %r38;
$L__BB1_37:
	cvt.s64.s32 	%rd63, %r107;
	add.s64 	%rd64, %rd11, %rd63;
	ld.local.v2.u8 	{%rs17, %rs18}, [%rd69+-2];
	st.global.u8 	[%rd64+-1], %rs17;
	st.global.u8 	[%rd64], %rs18;
	ld.local.v2.u8 	{%rs19, %rs20}, [%rd69];
	st.global.u8 	[%rd64+1], %rs19;
	st.global.u8 	[%rd64+2], %rs20;
	add.s32 	%r108, %r108, 4;
	add.s32 	%r107, %r107, 4;
	add.s64 	%rd69, %rd69, 4;
	setp.ne.s32 	%p27, %r108, 0;
	@%p27 bra 	$L__BB1_37;
$L__BB1_38:
	setp.eq.s32 	%p28, %r39, 0;
	@%p28 bra 	$L__BB1_41;
	add.s32 	%r111, %r109, %r38;
	cvt.u64.u32 	%rd65, %r109;
	add.s64 	%rd70, %rd2, %rd65;
	neg.s32 	%r110, %r39;
$L__BB1_40:
	.pragma "nounroll";
	cvt.s64.s32 	%rd66, %r111;
	add.s64 	%rd67, %rd1, %rd66;
	ld.local.u8 	%rs21, [%rd70];
	st.global.u8 	[%rd67], %rs21;
	add.s32 	%r111, %r111, 1;
	add.s64 	%rd70, %rd70, 1;
	add.s32 	%r110, %r110, 1;
	setp.ne.s32 	%p29, %r110, 0;
	@%p29 bra 	$L__BB1_40;
$L__BB1_41:
	ret;

}
	// .globl	_Z10matrix_mulPcS_Piii
.visible .entry _Z10matrix_mulPcS_Piii(
	.param .u64 .ptr .align 1 _Z10matrix_mulPcS_Piii_param_0,
	.param .u64 .ptr .align 1 _Z10matrix_mulPcS_Piii_param_1,
	.param .u64 .ptr .align 1 _Z10matrix_mulPcS_Piii_param_2,
	.param .u32 _Z10matrix_mulPcS_Piii_param_3,
	.param .u32 _Z10matrix_mulPcS_Piii_param_4
)
{
	.local .align 16 .b8 	__local_depot2[16];
	.reg .b64 	%SP;
	.reg .b64 	%SPL;
	.reg .pred 	%p<16>;
	.reg .b16 	%rs<3>;
	.reg .b32 	%r<108>;
	.reg .b64 	%rd<26>;

	mov.u64 	%SPL, __local_depot2;
	cvta.local.u64 	%SP, %SPL;
	ld.param.u64 	%rd8, [_Z10matrix_mulPcS_Piii_param_0];
	ld.param.u64 	%rd9, [_Z10matrix_mulPcS_Piii_param_1];
	ld.param.u64 	%rd10, [_Z10matrix_mulPcS_Piii_param_2];
	ld.param.u32 	%r30, [_Z10matrix_mulPcS_Piii_param_3];
	ld.param.u32 	%r31, [_Z10matrix_mulPcS_Piii_param_4];
	cvta.to.global.u64 	%rd1, %rd10;
	cvta.to.global.u64 	%rd2, %rd9;
	cvta.to.global.u64 	%rd3, %rd8;
	mov.u32 	%r32, %ntid.x;
	mov.u32 	%r33, %ctaid.x;
	mov.u32 	%r34, %tid.x;
	mad.lo.s32 	%r1, %r32, %r33, %r34;
	mov.u32 	%r35, %ntid.y;
	mov.u32 	%r36, %ctaid.y;
	mov.u32 	%r37, %tid.y;
	mad.lo.s32 	%r38, %r35, %r36, %r37;
	mad.lo.s32 	%r3, %r30, %r31, %r30;
	max.s32 	%r39, %r1, %r38;
	setp.ge.s32 	%p1, %r39, %r31;
	@%p1 bra 	$L__BB2_20;
	mul.lo.s32 	%r4, %r3, %r1;
	setp.lt.s32 	%p2, %r3, 1;
	mov.b32 	%r100, 0;
	@%p2 bra 	$L__BB2_5;
	mov.b32 	%r99, 0;
$L__BB2_3:
	add.s32 	%r42, %r99, %r4;
	cvt.s64.s32 	%rd11, %r42;
	add.s64 	%rd12, %rd3, %rd11;
	ld.global.u8 	%rs1, [%rd12];
	setp.eq.s16 	%p3, %rs1, 0;
	mov.u32 	%r100, %r99;
	@%p3 bra 	$L__BB2_5;
	add.s32 	%r99, %r99, 1;
	setp.ne.s32 	%p4, %r99, %r3;
	mov.u32 	%r100, %r3;
	@%p4 bra 	$L__BB2_3;
$L__BB2_5:
	setp.lt.s32 	%p5, %r3, 1;
	mul.lo.s32 	%r8, %r3, %r38;
	mov.b32 	%r102, 0;
	@%p5 bra 	$L__BB2_9;
	mov.b32 	%r101, 0;
$L__BB2_7:
	add.s32 	%r45, %r101, %r8;
	cvt.u64.u32 	%rd13, %r45;
	add.s64 	%rd14, %rd2, %rd13;
	ld.global.u8 	%rs2, [%rd14];
	setp.eq.s16 	%p6, %rs2, 0;
	mov.u32 	%r102, %r101;
	@%p6 bra 	$L__BB2_9;
	add.s32 	%r101, %r101, 1;
	setp.ne.s32 	%p7, %r101, %r3;
	mov.u32 	%r102, %r3;
	@%p7 bra 	$L__BB2_7;
$L__BB2_9:
	add.u64 	%rd15, %SP, 0;
	add.u64 	%rd16, %SPL, 0;
	st.local.v4.u32 	[%rd16], {%r1, %r38, %r100, %r102};
	mov.u64 	%rd17, $str$1;
	cvta.global.u64 	%rd18, %rd17;
	{ // callseq 2, 0
	.param .b64 param0;
	st.param.b64 	[param0], %rd18;
	.param .b64 param1;
	st.param.b64 	[param1], %rd15;
	.param .b32 retval0;
	call.uni (retval0), 
	vprintf, 
	(
	param0, 
	param1
	);
	ld.param.b32 	%r46, [retval0];
	} // callseq 2
	setp.eq.s32 	%p8, %r102, 0;
	@%p8 bra 	$L__BB2_20;
	add.s32 	%r12, %r100, %r4;
	add.s32 	%r13, %r102, %r8;
	mad.lo.s32 	%r49, %r31, %r1, %r38;
	mul.lo.s32 	%r50, %r3, %r49;
	shl.b32 	%r14, %r50, 1;
	and.b32  	%r15, %r100, 3;
	and.b32  	%r16, %r100, 2147483644;
	neg.s32 	%r17, %r16;
	add.s64 	%rd4, %rd1, 8;
	mov.b32 	%r103, 0;
$L__BB2_11:
	setp.eq.s32 	%p9, %r100, 0;
	@%p9 bra 	$L__BB2_19;
	setp.lt.u32 	%p10, %r100, 4;
	not.b32 	%r52, %r103;
	add.s32 	%r53, %r13, %r52;
	cvt.s64.s32 	%rd19, %r53;
	add.s64 	%rd5, %rd2, %rd19;
	add.s32 	%r19, %r103, %r14;
	mov.b32 	%r107, 0;
	@%p10 bra 	$L__BB2_15;
	add.s32 	%r105, %r12, -1;
	mov.u32 	%r104, %r19;
	mov.u32 	%r106, %r17;
$L__BB2_14:
	cvt.s64.s32 	%rd20, %r105;
	add.s64 	%rd21, %rd3, %rd20;
	mul.wide.s32 	%rd22, %r104, 4;
	add.s64 	%rd23, %rd4, %rd22;
	ld.global.s8 	%r54, [%rd21];
	add.s32 	%r55, %r54, -48;
	ld.global.s8 	%r56, [%rd5];
	add.s32 	%r57, %r56, -48;
	ld.global.u32 	%r58, [%rd23+-8];
	mad.lo.s32 	%r59, %r57, %r55, %r58;
	st.global.u32 	[%rd23+-8], %r59;
	ld.global.s8 	%r60, [%rd21+-1];
	add.s32 	%r61, %r60, -48;
	ld.global.s8 	%r62, [%rd5];
	add.s32 	%r63, %r62, -48;
	ld.global.u32 	%r64, [%rd23+-4];
	mad.lo.s32 	%r65, %r63, %r61, %r64;
	st.global.u32 	[%rd23+-4], %r65;
	ld.global.s8 	%r66, [%rd21+-2];
	add.s32 	%r67, %r66, -48;
	ld.global.s8 	%r68, [%rd5];
	add.s32 	%r69, %r68, -48;
	ld.global.u32 	%r70, [%rd23];
	mad.lo.s32 	%r71, %r69, %r67, %r70;
	st.global.u32 	[%rd23], %r71;
	ld.global.s8 	%r72, [%rd21+-3];
	add.s32 	%r73, %r72, -48;
	ld.global.s8 	%r74, [%rd5];
	add.s32 	%r75, %r74, -48;
	ld.global.u32 	%r76, [%rd23+4];
	mad.lo.s32 	%r77, %r75, %r73, %r76;
	st.global.u32 	[%rd23+4], %r77;
	add.s32 	%r106, %r106, 4;
	add.s32 	%r105, %r105, -4;
	add.s32 	%r104, %r104, 4;
	setp.ne.s32 	%p11, %r106, 0;
	mov.u32 	%r107, %r16;
	@%p11 bra 	$L__BB2_14;
$L__BB2_15:
	setp.eq.s32 	%p12, %r15, 0;
	@%p12 bra 	$L__BB2_19;
	setp.eq.s32 	%p13, %r15, 1;
	not.b32 	%r78, %r107;
	add.s32 	%r79, %r12, %r78;
	cvt.s64.s32 	%rd24, %r79;
	add.s64 	%rd6, %rd3, %rd24;
	ld.global.s8 	%r80, [%rd6];
	add.s32 	%r81, %r80, -48;
	ld.global.s8 	%r82, [%rd5];
	add.s32 	%r83, %r82, -48;
	add.s32 	%r84, %r19, %r107;
	mul.wide.s32 	%rd25, %r84, 4;
	add.s64 	%rd7, %rd1, %rd25;
	ld.global.u32 	%r85, [%rd7];
	mad.lo.s32 	%r86, %r83, %r81, %r85;
	st.global.u32 	[%rd7], %r86;
	@%p13 bra 	$L__BB2_19;
	setp.eq.s32 	%p14, %r15, 2;
	ld.global.s8 	%r87, [%rd6+-1];
	add.s32 	%r88, %r87, -48;
	ld.global.s8 	%r89, [%rd5];
	add.s32 	%r90, %r89, -48;
	ld.global.u32 	%r91, [%rd7+4];
	mad.lo.s32 	%r92, %r90, %r88, %r91;
	st.global.u32 	[%rd7+4], %r92;
	@%p14 bra 	$L__BB2_19;
	ld.global.s8 	%r93, [%rd6+-2];
	add.s32 	%r94, %r93, -48;
	ld.global.s8 	%r95, [%rd5];
	add.s32 	%r96, %r95, -48;
	ld.global.u32 	%r97, [%rd7+8];
	mad.lo.s32 	%r98, %r96, %r94, %r97;
	st.global.u32 	[%rd7+8], %r98;
$L__BB2_19:
	add.s32 	%r103, %r103, 1;
	setp.ne.s32 	%p15, %r103, %r102;
	@%p15 bra 	$L__BB2_11;
$L__BB2_20:
	ret;

}


// ===== COMPILED SASS (sm_100) =====

	.target	sm_100

	.elftype	@"ET_EXEC"


//--------------------- .note.nv.tkinfo           --------------------------
	.section	.note.nv.tkinfo,"",@"SHT_NOTE"
	.sectionflags	@"SHF_NOTE_NV_TKINFO"
	.tkinfo
        /*0018*/ 	.word	0x00000002
        /*0030*/ 	.string	""
        /*0030*/ 	.string	"ptxas"
        /*0030*/ 	.string	"Cuda compilation tools, release 13.0, V13.0.88"
        /*0030*/ 	.string	"Build cuda_13.0.r13.0/compiler.36424714_0"
        /*0030*/ 	.string	"-arch sm_100 -m 64 "



//--------------------- .note.nv.cuinfo           --------------------------
	.section	.note.nv.cuinfo,"",@"SHT_NOTE"
	.sectionflags	@"SHF_NOTE_NV_CUINFO"
        /*0018*/ 	.short	0x0002
        /*001a*/ 	.short	0x0064
        /*001c*/ 	.short	0x0082
	.zero		2


//--------------------- .nv.info                  --------------------------
	.section	.nv.info,"",@"SHT_CUDA_INFO"
	.align	4


	//----- nvinfo : EIATTR_REGCOUNT
	.align		4
        /*0000*/ 	.byte	0x04, 0x2f
        /*0002*/ 	.short	(.L_3 - .L_2)
	.align		4
.L_2:
        /*0004*/ 	.word	index@(_Z12matrix_simp1PiPciii)
        /*0008*/ 	.word	0x00000020


	//----- nvinfo : EIATTR_FRAME_SIZE
	.align		4
.L_3:
        /*000c*/ 	.byte	0x04, 0x11
        /*000e*/ 	.short	(.L_5 - .L_4)
	.align		4
.L_4:
        /*0010*/ 	.word	index@(_Z12matrix_simp1PiPciii)
        /*0014*/ 	.word	0x00000018


	//----- nvinfo : EIATTR_REGCOUNT
	.align		4
.L_5:
        /*0018*/ 	.byte	0x04, 0x2f
        /*001a*/ 	.short	(.L_7 - .L_6)
	.align		4
.L_6:
        /*001c*/ 	.word	index@(_Z12matrix_simp2PiPciii)
        /*0020*/ 	.word	0x00000020


	//----- nvinfo : EIATTR_FRAME_SIZE
	.align		4
.L_7:
        /*0024*/ 	.byte	0x04, 0x11
        /*0026*/ 	.short	(.L_9 - .L_8)
	.align		4
.L_8:
        /*0028*/ 	.word	index@(_Z12matrix_simp2PiPciii)
        /*002c*/ 	.word	0x00000018


	//----- nvinfo : EIATTR_REGCOUNT
	.align		4
.L_9:
        /*0030*/ 	.byte	0x04, 0x2f
        /*0032*/ 	.short	(.L_11 - .L_10)
	.align		4
.L_10:
        /*0034*/ 	.word	index@(_Z10matrix_mulPcS_Piii)
        /*0038*/ 	.word	0x0000001d


	//----- nvinfo : EIATTR_FRAME_SIZE
	.align		4
.L_11:
        /*003c*/ 	.byte	0x04, 0x11
        /*003e*/ 	.short	(.L_13 - .L_12)
	.align		4
.L_12:
        /*0040*/ 	.word	index@(_Z10matrix_mulPcS_Piii)
        /*0044*/ 	.word	0x00000010


	//----- nvinfo : EIATTR_MIN_STACK_SIZE
	.align		4
.L_13:
        /*0048*/ 	.byte	0x04, 0x12
        /*004a*/ 	.short	(.L_15 - .L_14)
	.align		4
.L_14:
        /*004c*/ 	.word	index@(_Z10matrix_mulPcS_Piii)
        /*0050*/ 	.word	0x00000010


	//----- nvinfo : EIATTR_MIN_STACK_SIZE
	.align		4
.L_15:
        /*0054*/ 	.byte	0x04, 0x12
        /*0056*/ 	.short	(.L_17 - .L_16)
	.align		4
.L_16:
        /*0058*/ 	.word	index@(_Z12matrix_simp2PiPciii)
        /*005c*/ 	.word	0x00000018


	//----- nvinfo : EIATTR_MIN_STACK_SIZE
	.align		4
.L_17:
        /*0060*/ 	.byte	0x04, 0x12
        /*0062*/ 	.short	(.L_19 - .L_18)
	.align		4
.L_18:
        /*0064*/ 	.word	index@(_Z12matrix_simp1PiPciii)
        /*0068*/ 	.word	0x00000018
.L_19:


//--------------------- .nv.compat                --------------------------
	.section	.nv.compat,"",@"SHT_CUDA_COMPAT_INFO"
	.align	4
        /*0000*/ 	.byte	0x02, 0x09, 0x00, 0x00, 0x02, 0x02, 0x01, 0x00, 0x02, 0x05, 0x05, 0x00, 0x03, 0x07, 0x01, 0x01
        /*0010*/ 	.byte	0x02, 0x03, 0x00, 0x00, 0x02, 0x06, 0x01, 0x00, 0x04, 0x0b, 0x08, 0x00, 0x09, 0x00, 0x00, 0x00
        /*0020*/ 	.byte	0x00, 0x00, 0x00, 0x00


//--------------------- .nv.info._Z10matrix_mulPcS_Piii --------------------------
	.section	.nv.info._Z10matrix_mulPcS_Piii,"",@"SHT_CUDA_INFO"
	.sectionflags	@""
	.align	4


	//----- nvinfo : EIATTR_CUDA_API_VERSION
	.align		4
        /*0000*/ 	.byte	0x04, 0x37
        /*0002*/ 	.short	(.L_21 - .L_20)
.L_20:
        /*0004*/ 	.word	0x00000082


	//----- nvinfo : EIATTR_KPARAM_INFO
	.align		4
.L_21:
        /*0008*/ 	.byte	0x04, 0x17
        /*000a*/ 	.short	(.L_23 - .L_22)
.L_22:
        /*000c*/ 	.word	0x00000000
        /*0010*/ 	.short	0x0004
        /*0012*/ 	.short	0x001c
        /*0014*/ 	.byte	0x00, 0xf0, 0x11, 0x00


	//----- nvinfo : EIATTR_KPARAM_INFO
	.align		4
.L_23:
        /*0018*/ 	.byte	0x04, 0x17
        /*001a*/ 	.short	(.L_25 - .L_24)
.L_24:
        /*001c*/ 	.word	0x00000000
        /*0020*/ 	.short	0x0003
        /*0022*/ 	.short	0x0018
        /*0024*/ 	.byte	0x00, 0xf0, 0x11, 0x00


	//----- nvinfo : EIATTR_KPARAM_INFO
	.align		4
.L_25:
        /*0028*/ 	.byte	0x04, 0x17
        /*002a*/ 	.short	(.L_27 - .L_26)
.L_26:
        /*002c*/ 	.word	0x00000000
        /*0030*/ 	.short	0x0002
        /*0032*/ 	.short	0x0010
        /*0034*/ 	.byte	0x00, 0xf5, 0x21, 0x00


	//----- nvinfo : EIATTR_KPARAM_INFO
	.align		4
.L_27:
        /*0038*/ 	.byte	0x04, 0x17
        /*003a*/ 	.short	(.L_29 - .L_28)
.L_28:
        /*003c*/ 	.word	0x00000000
        /*0040*/ 	.short	0x0001
        /*0042*/ 	.short	0x0008
        /*0044*/ 	.byte	0x00, 0xf5, 0x21, 0x00


	//----- nvinfo : EIATTR_KPARAM_INFO
	.align		4
.L_29:
        /*0048*/ 	.byte	0x04, 0x17
        /*004a*/ 	.short	(.L_31 - .L_30)
.L_30:
        /*004c*/ 	.word	0x00000000
        /*0050*/ 	.short	0x0000
        /*0052*/ 	.short	0x0000
        /*0054*/ 	.byte	0x00, 0xf5, 0x21, 0x00


	//----- nvinfo : EIATTR_SPARSE_MMA_MASK
	.align		4
.L_31:
        /*0058*/ 	.byte	0x03, 0x50
        /*005a*/ 	.short	0x0000


	//----- nvinfo : EIATTR_MAXREG_COUNT
	.align		4
        /*005c*/ 	.byte	0x03, 0x1b
        /*005e*/ 	.short	0x00ff


	//----- nvinfo : EIATTR_EXTERNS
	.align		4
        /*0060*/ 	.byte	0x04, 0x0f
        /*0062*/ 	.short	(.L_33 - .L_32)


	//   ....[0]....
	.align		4
.L_32:
        /*0064*/ 	.word	index@(vprintf)


	//----- nvinfo : EIATTR_MERCURY_ISA_VERSION
	.align		4
.L_33:
        /*0068*/ 	.byte	0x03, 0x5f
        /*006a*/ 	.short	0x0101


	//----- nvinfo : EIATTR_VRC_CTA_INIT_COUNT
	.align		4
        /*006c*/ 	.byte	0x02, 0x4a
	.zero		1
	.zero		1


	//----- nvinfo : EIATTR_SYSCALL_OFFSETS
	.align		4
        /*0070*/ 	.byte	0x04, 0x46
        /*0072*/ 	.short	(.L_35 - .L_34)


	//   ....[0]....
.L_34:
        /*0074*/ 	.word	0x000003f0


	//----- nvinfo : EIATTR_EXIT_INSTR_OFFSETS
	.align		4
.L_35:
        /*0078*/ 	.byte	0x04, 0x1c
        /*007a*/ 	.short	(.L_37 - .L_36)


	//   ....[0]....
.L_36:
        /*007c*/ 	.word	0x00000120


	//   ....[1]....
        /*0080*/ 	.word	0x00000410


	//   ....[2]....
        /*0084*/ 	.word	0x00000ae0


	//----- nvinfo : EIATTR_CRS_STACK_SIZE
	.align		4
.L_37:
        /*0088*/ 	.byte	0x04, 0x1e
        /*008a*/ 	.short	(.L_39 - .L_38)
.L_38:
        /*008c*/ 	.word	0x00000000


	//----- nvinfo : EIATTR_CBANK_PARAM_SIZE
	.align		4
.L_39:
        /*0090*/ 	.byte	0x03, 0x19
        /*0092*/ 	.short	0x0020


	//----- nvinfo : EIATTR_PARAM_CBANK
	.align		4
        /*0094*/ 	.byte	0x04, 0x0a
        /*0096*/ 	.short	(.L_41 - .L_40)
	.align		4
.L_40:
        /*0098*/ 	.word	index@(.nv.constant0._Z10matrix_mulPcS_Piii)
        /*009c*/ 	.short	0x0380
        /*009e*/ 	.short	0x0020


	//----- nvinfo : EIATTR_SW_WAR
	.align		4
.L_41:
        /*00a0*/ 	.byte	0x04, 0x36
        /*00a2*/ 	.short	(.L_43 - .L_42)
.L_42:
        /*00a4*/ 	.word	0x00000008
.L_43:


//--------------------- .nv.info._Z12matrix_simp2PiPciii --------------------------
	.section	.nv.info._Z12matrix_simp2PiPciii,"",@"SHT_CUDA_INFO"
	.sectionflags	@""
	.align	4


	//----- nvinfo : EIATTR_CUDA_API_VERSION
	.align		4
        /*0000*/ 	.byte	0x04, 0x37
        /*0002*/ 	.short	(.L_45 - .L_44)
.L_44:
        /*0004*/ 	.word	0x00000082


	//----- nvinfo : EIATTR_KPARAM_INFO
	.align		4
.L_45:
        /*0008*/ 	.byte	0x04, 0x17
        /*000a*/ 	.short	(.L_47 - .L_46)
.L_46:
        /*000c*/ 	.word	0x00000000
        /*0010*/ 	.short	0x0004
        /*0012*/ 	.short	0x0018
        /*0014*/ 	.byte	0x00, 0xf0, 0x11, 0x00


	//----- nvinfo : EIATTR_KPARAM_INFO
	.align		4
.L_47:
        /*0018*/ 	.byte	0x04, 0x17
        /*001a*/ 	.short	(.L_49 - .L_48)
.L_48:
        /*001c*/ 	.word	0x00000000
        /*0020*/ 	.short	0x0003
        /*0022*/ 	.short	0x0014
        /*0024*/ 	.byte	0x00, 0xf0, 0x11, 0x00


	//----- nvinfo : EIATTR_KPARAM_INFO
	.align		4
.L_49:
        /*0028*/ 	.byte	0x04, 0x17
        /*002a*/ 	.short	(.L_51 - .L_50)
.L_50:
        /*002c*/ 	.word	0x00000000
        /*0030*/ 	.short	0x0002
        /*0032*/ 	.short	0x0010
        /*0034*/ 	.byte	0x00, 0xf0, 0x11, 0x00


	//----- nvinfo : EIATTR_KPARAM_INFO
	.align		4
.L_51:
        /*0038*/ 	.byte	0x04, 0x17
        /*003a*/ 	.short	(.L_53 - .L_52)
.L_52:
        /*003c*/ 	.word	0x00000000
        /*0040*/ 	.short	0x0001
        /*0042*/ 	.short	0x0008
        /*0044*/ 	.byte	0x00, 0xf5, 0x21, 0x00


	//----- nvinfo : EIATTR_KPARAM_INFO
	.align		4
.L_53:
        /*0048*/ 	.byte	0x04, 0x17
        /*004a*/ 	.short	(.L_55 - .L_54)
.L_54:
        /*004c*/ 	.word	0x00000000
        /*0050*/ 	.short	0x0000
        /*0052*/ 	.short	0x0000
        /*0054*/ 	.byte	0x00, 0xf5, 0x21, 0x00


	//----- nvinfo : EIATTR_SPARSE_MMA_MASK
	.align		4
.L_55:
        /*0058*/ 	.byte	0x03, 0x50
        /*005a*/ 	.short	0x0000


	//----- nvinfo : EIATTR_MAXREG_COUNT
	.align		4
        /*005c*/ 	.byte	0x03, 0x1b
        /*005e*/ 	.short	0x00ff


	//----- nvinfo : EIATTR_EXTERNS
	.align		4
        /*0060*/ 	.byte	0x04, 0x0f
        /*0062*/ 	.short	(.L_57 - .L_56)


	//   ....[0]....
	.align		4
.L_56:
        /*0064*/ 	.word	index@(vprintf)


	//----- nvinfo : EIATTR_MERCURY_ISA_VERSION
	.align		4
.L_57:
        /*0068*/ 	.byte	0x03, 0x5f
        /*006a*/ 	.short	0x0101


	//----- nvinfo : EIATTR_VRC_CTA_INIT_COUNT
	.align		4
        /*006c*/ 	.byte	0x02, 0x4a
	.zero		1
	.zero		1


	//----- nvinfo : EIATTR_SYSCALL_OFFSETS
	.align		4
        /*0070*/ 	.byte	0x04, 0x46
        /*0072*/ 	.short	(.L_59 - .L_58)


	//   ....[0]....
.L_58:
        /*0074*/ 	.word	0x00000da0


	//----- nvinfo : EIATTR_EXIT_INSTR_OFFSETS
	.align		4
.L_59:
        /*0078*/ 	.byte	0x04, 0x1c
        /*007a*/ 	.short	(.L_61 - .L_60)


	//   ....[0]....
.L_60:
        /*007c*/ 	.word	0x000000c0


	//   ....[1]....
        /*0080*/ 	.word	0x00000dc0


	//   ....[2]....
        /*0084*/ 	.word	0x00001680


	//   ....[3]....
        /*0088*/ 	.word	0x00001750


	//----- nvinfo : EIATTR_CRS_STACK_SIZE
	.align		4
.L_61:
        /*008c*/ 	.byte	0x04, 0x1e
        /*008e*/ 	.short	(.L_63 - .L_62)
.L_62:
        /*0090*/ 	.word	0x00000000


	//----- nvinfo : EIATTR_CBANK_PARAM_SIZE
	.align		4
.L_63:
        /*0094*/ 	.byte	0x03, 0x19
        /*0096*/ 	.short	0x001c


	//----- nvinfo : EIATTR_PARAM_CBANK
	.align		4
        /*0098*/ 	.byte	0x04, 0x0a
        /*009a*/ 	.short	(.L_65 - .L_64)
	.align		4
.L_64:
        /*009c*/ 	.word	index@(.nv.constant0._Z12matrix_simp2PiPciii)
        /*00a0*/ 	.short	0x0380
        /*00a2*/ 	.short	0x001c


	//----- nvinfo : EIATTR_SW_WAR
	.align		4
.L_65:
        /*00a4*/ 	.byte	0x04, 0x36
        /*00a6*/ 	.short	(.L_67 - .L_66)
.L_66:
        /*00a8*/ 	.word	0x00000008
.L_67:


//--------------------- .nv.info._Z12matrix_simp1PiPciii --------------------------
	.section	.nv.info._Z12matrix_simp1PiPciii,"",@"SHT_CUDA_INFO"
	.sectionflags	@""
	.align	4


	//----- nvinfo : EIATTR_CUDA_API_VERSION
	.align		4
        /*0000*/ 	.byte	0x04, 0x37
        /*0002*/ 	.short	(.L_69 - .L_68)
.L_68:
        /*0004*/ 	.word	0x00000082


	//----- nvinfo : EIATTR_KPARAM_INFO
	.align		4
.L_69:
        /*0008*/ 	.byte	0x04, 0x17
        /*000a*/ 	.short	(.L_71 - .L_70)
.L_70:
        /*000c*/ 	.word	0x00000000
        /*0010*/ 	.short	0x0004
        /*0012*/ 	.short	0x0018
        /*0014*/ 	.byte	0x00, 0xf0, 0x11, 0x00


	//----- nvinfo : EIATTR_KPARAM_INFO
	.align		4
.L_71:
        /*0018*/ 	.byte	0x04, 0x17
        /*001a*/ 	.short	(.L_73 - .L_72)
.L_72:
        /*001c*/ 	.word	0x00000000
        /*0020*/ 	.short	0x0003
        /*0022*/ 	.short	0x0014
        /*0024*/ 	.byte	0x00, 0xf0, 0x11, 0x00


	//----- nvinfo : EIATTR_KPARAM_INFO
	.align		4
.L_73:
        /*0028*/ 	.byte	0x04, 0x17
        /*002a*/ 	.short	(.L_75 - .L_74)
.L_74:
        /*002c*/ 	.word	0x00000000
        /*0030*/ 	.short	0x0002
        /*0032*/ 	.short	0x0010
        /*0034*/ 	.byte	0x00, 0xf0, 0x11, 0x00


	//----- nvinfo : EIATTR_KPARAM_INFO
	.align		4
.L_75:
        /*0038*/ 	.byte	0x04, 0x17
        /*003a*/ 	.short	(.L_77 - .L_76)
.L_76:
        /*003c*/ 	.word	0x00000000
        /*0040*/ 	.short	0x0001
        /*0042*/ 	.short	0x0008
        /*0044*/ 	.byte	0x00, 0xf5, 0x21, 0x00


	//----- nvinfo : EIATTR_KPARAM_INFO
	.align		4
.L_77:
        /*0048*/ 	.byte	0x04, 0x17
        /*004a*/ 	.short	(.L_79 - .L_78)
.L_78:
        /*004c*/ 	.word	0x00000000
        /*0050*/ 	.short	0x0000
        /*0052*/ 	.short	0x0000
        /*0054*/ 	.byte	0x00, 0xf5, 0x21, 0x00


	//----- nvinfo : EIATTR_SPARSE_MMA_MASK
	.align		4
.L_79:
        /*0058*/ 	.byte	0x03, 0x50
        /*005a*/ 	.short	0x0000


	//----- nvinfo : EIATTR_MAXREG_COUNT
	.align		4
        /*005c*/ 	.byte	0x03, 0x1b
        /*005e*/ 	.short	0x00ff


	//----- nvinfo : EIATTR_EXTERNS
	.align		4
        /*0060*/ 	.byte	0x04, 0x0f
        /*0062*/ 	.short	(.L_81 - .L_80)


	//   ....[0]....
	.align		4
.L_80:
        /*0064*/ 	.word	index@(vprintf)


	//----- nvinfo : EIATTR_MERCURY_ISA_VERSION
	.align		4
.L_81:
        /*0068*/ 	.byte	0x03, 0x5f
        /*006a*/ 	.short	0x0101


	//----- nvinfo : EIATTR_VRC_CTA_INIT_COUNT
	.align		4
        /*006c*/ 	.byte	0x02, 0x4a
	.zero		1
	.zero		1


	//----- nvinfo : EIATTR_SYSCALL_OFFSETS
	.align		4
        /*0070*/ 	.byte	0x04, 0x46
        /*0072*/ 	.short	(.L_83 - .L_82)


	//   ....[0]....
.L_82:
        /*0074*/ 	.word	0x00000d80


	//----- nvinfo : EIATTR_EXIT_INSTR_OFFSETS
	.align		4
.L_83:
        /*0078*/ 	.byte	0x04, 0x1c
        /*007a*/ 	.short	(.L_85 - .L_84)


	//   ....[0]....
.L_84:
        /*007c*/ 	.word	0x000000c0


	//   ....[1]....
        /*0080*/ 	.word	0x00000da0


	//   ....[2]....
        /*0084*/ 	.word	0x00001660


	//   ....[3]....
        /*0088*/ 	.word	0x00001730


	//----- nvinfo : EIATTR_CRS_STACK_SIZE
	.align		4
.L_85:
        /*008c*/ 	.byte	0x04, 0x1e
        /*008e*/ 	.short	(.L_87 - .L_86)
.L_86:
        /*0090*/ 	.word	0x00000000


	//----- nvinfo : EIATTR_CBANK_PARAM_SIZE
	.align		4
.L_87:
        /*0094*/ 	.byte	0x03, 0x19
        /*0096*/ 	.short	0x001c


	//----- nvinfo : EIATTR_PARAM_CBANK
	.align		4
        /*0098*/ 	.byte	0x04, 0x0a
        /*009a*/ 	.short	(.L_89 - .L_88)
	.align		4
.L_88:
        /*009c*/ 	.word	index@(.nv.constant0._Z12matrix_simp1PiPciii)
        /*00a0*/ 	.short	0x0380
        /*00a2*/ 	.short	0x001c


	//----- nvinfo : EIATTR_SW_WAR
	.align		4
.L_89:
        /*00a4*/ 	.byte	0x04, 0x36
        /*00a6*/ 	.short	(.L_91 - .L_90)
.L_90:
        /*00a8*/ 	.word	0x00000008
.L_91:


//--------------------- .nv.callgraph             --------------------------
	.section	.nv.callgraph,"",@"SHT_CUDA_CALLGRAPH"
	.align	4
	.sectionentsize	8
	.align		4
        /*0000*/ 	.word	0x00000000
	.align		4
        /*0004*/ 	.word	0xffffffff
	.align		4
        /*0008*/ 	.word	index@(_Z10matrix_mulPcS_Piii)
	.align		4
        /*000c*/ 	.word	index@(vprintf)
	.align		4
        /*0010*/ 	.word	index@(_Z12matrix_simp2PiPciii)
	.align		4
        /*0014*/ 	.word	index@(vprintf)
	.align		4
        /*0018*/ 	.word	index@(_Z12matrix_simp1PiPciii)
	.align		4
        /*001c*/ 	.word	index@(vprintf)
	.align		4
        /*0020*/ 	.word	0x00000000
	.align		4
        /*0024*/ 	.word	0xfffffffe
	.align		4
        /*0028*/ 	.word	0x00000000
	.align		4
        /*002c*/ 	.word	0xfffffffd
	.align		4
        /*0030*/ 	.word	0x00000000
	.align		4
        /*0034*/ 	.word	0xfffffffc


//--------------------- .nv.constant4             --------------------------
	.section	.nv.constant4,"a",@progbits
	.align	8
	.align		8
.nv.constant4:
        /*0000*/ 	.dword	vprintf
	.align		8
        /*0008*/ 	.dword	$str
	.align		8
        /*0010*/ 	.dword	$str$1


//--------------------- .text._Z10matrix_mulPcS_Piii --------------------------
	.section	.text._Z10matrix_mulPcS_Piii,"ax",@progbits
	.align	128
        .global         _Z10matrix_mulPcS_Piii
        .type           _Z10matrix_mulPcS_Piii,@function
        .size           _Z10matrix_mulPcS_Piii,(.L_x_81 - _Z10matrix_mulPcS_Piii)
        .other          _Z10matrix_mulPcS_Piii,@"STO_CUDA_ENTRY STV_DEFAULT"
_Z10matrix_mulPcS_Piii:
.text._Z10matrix_mulPcS_Piii:
[----:B------:R-:W0:Y:S01]  /*0000*/  LDC R1, c[0x0][0x37c] ;  /* 0x0000df00ff017b82 */ /* 0x000e220000000800 */
[----:B------:R-:W1:Y:S01]  /*0010*/  S2R R16, SR_CTAID.X ;  /* 0x0000000000107919 */ /* 0x000e620000002500 */
[----:B------:R-:W2:Y:S01]  /*0020*/  LDCU UR5, c[0x0][0x2fc] ;  /* 0x00005f80ff0577ac */ /* 0x000ea20008000800 */
[----:B0-----:R-:W-:Y:S01]  /*0030*/  VIADD R1, R1, 0xfffffff0 ;  /* 0xfffffff001017836 */ /* 0x001fe20000000000 */
[----:B------:R-:W1:Y:S01]  /*0040*/  S2R R3, SR_TID.X ;  /* 0x0000000000037919 */ /* 0x000e620000002100 */
[----:B------:R-:W1:Y:S01]  /*0050*/  LDCU UR6, c[0x0][0x360] ;  /* 0x00006c00ff0677ac */ /* 0x000e620008000800 */
[----:B------:R-:W0:Y:S01]  /*0060*/  S2R R17, SR_CTAID.Y ;  /* 0x0000000000117919 */ /* 0x000e220000002600 */
[----:B------:R-:W0:Y:S01]  /*0070*/  LDCU UR7, c[0x0][0x364] ;  /* 0x00006c80ff0777ac */ /* 0x000e220008000800 */
[----:B------:R-:W0:Y:S01]  /*0080*/  S2R R0, SR_TID.Y ;  /* 0x0000000000007919 */ /* 0x000e220000002200 */
[----:B------:R-:W3:Y:S01]  /*0090*/  LDCU.64 UR38, c[0x0][0x398] ;  /* 0x00007300ff2677ac */ /* 0x000ee20008000a00 */
[----:B------:R-:W4:Y:S01]  /*00a0*/  LDCU UR4, c[0x0][0x2f8] ;  /* 0x00005f00ff0477ac */ /* 0x000f220008000800 */
[----:B---3--:R-:W-:Y:S01]  /*00b0*/  UIMAD UR38, UR38, UR39, UR38 ;  /* 0x00000027262672a4 */ /* 0x008fe2000f8e0226 */
[----:B----4-:R-:W-:Y:S01]  /*00c0*/  IADD3 R6, P1, PT, R1, UR4, RZ ;  /* 0x0000000401067c10 */ /* 0x010fe2000ff3e0ff */
[----:B-1----:R-:W-:-:S04]  /*00d0*/  IMAD R16, R16, UR6, R3 ;  /* 0x0000000610107c24 */ /* 0x002fc8000f8e0203 */
[----:B--2---:R-:W-:Y:S02]  /*00e0*/  IMAD.X R7, RZ, RZ, UR5, P1 ;  /* 0x00000005ff077e24 */ /* 0x004fe400088e06ff */
[----:B0-----:R-:W-:-:S05]  /*00f0*/  IMAD R17, R17, UR7, R0 ;  /* 0x0000000711117c24 */ /* 0x001fca000f8e0200 */
[----:B------:R-:W-:-:S04]  /*0100*/  VIMNMX R0, PT, PT, R16, R17, !PT ;  /* 0x0000001110007248 */ /* 0x000fc80007fe0100 */
[----:B------:R-:W-:-:S13]  /*0110*/  ISETP.GE.AND P0, PT, R0, UR39, PT ;  /* 0x0000002700007c0c */ /* 0x000fda000bf06270 */
[----:B------:R-:W-:Y:S05]  /*0120*/  @P0 EXIT ;  /* 0x000000000000094d */ /* 0x000fea0003800000 */
[----:B------:R-:W-:Y:S01]  /*0130*/  UISETP.GE.AND UP0, UPT, UR38, 0x1, UPT ;  /* 0x000000012600788c */ /* 0x000fe2000bf06270 */
[----:B------:R-:W-:Y:S02]  /*0140*/  HFMA2 R18, -RZ, RZ, 0, 0 ;  /* 0x00000000ff127431 */ /* 0x000fe400000001ff */
[----:B------:R-:W-:Y:S01]  /*0150*/  IMAD R23, R16, UR38, RZ ;  /* 0x0000002610177c24 */ /* 0x000fe2000f8e02ff */
[----:B------:R-:W0:Y:S05]  /*0160*/  LDCU.64 UR36, c[0x0][0x358] ;  /* 0x00006b00ff2477ac */ /* 0x000e2a0008000a00 */
[----:B------:R-:W-:Y:S05]  /*0170*/  BRA.U !UP0, `(.L_x_0) ;  /* 0x0000000108387547 */ /* 0x000fea000b800000 */
[----:B------:R-:W-:Y:S01]  /*0180*/  BSSY.RECONVERGENT B0, `(.L_x_0) ;  /* 0x000000d000007945 */ /* 0x000fe20003800200 */
[----:B------:R-:W-:Y:S01]  /*0190*/  IMAD.MOV.U32 R18, RZ, RZ, RZ ;  /* 0x000000ffff127224 */ /* 0x000fe200078e00ff */
[----:B------:R-:W1:Y:S06]  /*01a0*/  LDCU.64 UR4, c[0x0][0x380] ;  /* 0x00007000ff0477ac */ /* 0x000e6c0008000a00 */
.L_x_2:
[----:B------:R-:W-:-:S05]  /*01b0*/  IMAD.IADD R0, R23, 0x1, R18 ;  /* 0x0000000117007824 */ /* 0x000fca00078e0212 */
[----:B-1----:R-:W-:-:S04]  /*01c0*/  IADD3 R2, P0, PT, R0, UR4, RZ ;  /* 0x0000000400027c10 */ /* 0x002fc8000ff1e0ff */
[----:B------:R-:W-:-:S05]  /*01d0*/  LEA.HI.X.SX32 R3, R0, UR5, 0x1, P0 ;  /* 0x0000000500037c11 */ /* 0x000fca00080f0eff */
[----:B0-----:R-:W2:Y:S02]  /*01e0*/  LDG.E.U8 R2, desc[UR36][R2.64] ;  /* 0x0000002402027981 */ /* 0x001ea4000c1e1100 */
[----:B--2---:R-:W-:-:S13]  /*01f0*/  ISETP.NE.AND P0, PT, R2, RZ, PT ;  /* 0x000000ff0200720c */ /* 0x004fda0003f05270 */
[----:B------:R-:W-:Y:S05]  /*0200*/  @!P0 BRA `(.L_x_1) ;  /* 0x0000000000108947 */ /* 0x000fea0003800000 */
[----:B------:R-:W-:-:S04]  /*0210*/  IADD3 R18, PT, PT, R18, 0x1, RZ ;  /* 0x0000000112127810 */ /* 0x000fc80007ffe0ff */
[----:B------:R-:W-:-:S13]  /*0220*/  ISETP.NE.AND P0, PT, R18, UR38, PT ;  /* 0x0000002612007c0c */ /* 0x000fda000bf05270 */
[----:B------:R-:W-:Y:S05]  /*0230*/  @P0 BRA `(.L_x_2) ;  /* 0xfffffffc00dc0947 */ /* 0x000fea000383ffff */
[----:B------:R-:W-:-:S07]  /*0240*/  IMAD.U32 R18, RZ, RZ, UR38 ;  /* 0x00000026ff127e24 */ /* 0x000fce000f8e00ff */
.L_x_1:
[----:B------:R-:W-:Y:S05]  /*0250*/  BSYNC.RECONVERGENT B0 ;  /* 0x0000000000007941 */ /* 0x000fea0003800200 */
.L_x_0:
[----:B------:R-:W-:Y:S02]  /*0260*/  UISETP.GE.AND UP0, UPT, UR38, 0x1, UPT ;  /* 0x000000012600788c */ /* 0x000fe4000bf06270 */
[----:B------:R-:W-:Y:S02]  /*0270*/  IMAD R22, R17, UR38, RZ ;  /* 0x0000002611167c24 */ /* 0x000fe4000f8e02ff */
[----:B------:R-:W-:-:S05]  /*0280*/  IMAD.MOV.U32 R19, RZ, RZ, RZ ;  /* 0x000000ffff137224 */ /* 0x000fca00078e00ff */
[----:B------:R-:W-:Y:S05]  /*0290*/  BRA.U !UP0, `(.L_x_3) ;  /* 0x0000000108387547 */ /* 0x000fea000b800000 */
[----:B------:R-:W-:Y:S01]  /*02a0*/  BSSY.RECONVERGENT B0, `(.L_x_3) ;  /* 0x000000d000007945 */ /* 0x000fe20003800200 */
[----:B------:R-:W-:Y:S01]  /*02b0*/  MOV R19, RZ ;  /* 0x000000ff00137202 */ /* 0x000fe20000000f00 */
[----:B------:R-:W1:Y:S06]  /*02c0*/  LDCU.64 UR4, c[0x0][0x388] ;  /* 0x00007100ff0477ac */ /* 0x000e6c0008000a00 */
.L_x_5:
[----:B------:R-:W-:-:S05]  /*02d0*/  IMAD.IADD R2, R22, 0x1, R19 ;  /* 0x0000000116027824 */ /* 0x000fca00078e0213 */
[----:B-1----:R-:W-:-:S05]  /*02e0*/  IADD3 R2, P0, PT, R2, UR4, RZ ;  /* 0x0000000402027c10 */ /* 0x002fca000ff1e0ff */
[----:B------:R-:W-:-:S05]  /*02f0*/  IMAD.X R3, RZ, RZ, UR5, P0 ;  /* 0x00000005ff037e24 */ /* 0x000fca00080e06ff */
[----:B0-----:R-:W2:Y:S02]  /*0300*/  LDG.E.U8 R2, desc[UR36][R2.64] ;  /* 0x0000002402027981 */ /* 0x001ea4000c1e1100 */
[----:B--2---:R-:W-:-:S13]  /*0310*/  ISETP.NE.AND P0, PT, R2, RZ, PT ;  /* 0x000000ff0200720c */ /* 0x004fda0003f05270 */
[----:B------:R-:W-:Y:S05]  /*0320*/  @!P0 BRA `(.L_x_4) ;  /* 0x0000000000108947 */ /* 0x000fea0003800000 */
[----:B------:R-:W-:-:S04]  /*0330*/  IADD3 R19, PT, PT, R19, 0x1, RZ ;  /* 0x0000000113137810 */ /* 0x000fc80007ffe0ff */
[----:B------:R-:W-:-:S13]  /*0340*/  ISETP.NE.AND P0, PT, R19, UR38, PT ;  /* 0x0000002613007c0c */ /* 0x000fda000bf05270 */
[----:B------:R-:W-:Y:S05]  /*0350*/  @P0 BRA `(.L_x_5) ;  /* 0xfffffffc00dc0947 */ /* 0x000fea000383ffff */
[----:B------:R-:W-:-:S07]  /*0360*/  IMAD.U32 R19, RZ, RZ, UR38 ;  /* 0x00000026ff137e24 */ /* 0x000fce000f8e00ff */
.L_x_4:
[----:B------:R-:W-:Y:S05]  /*0370*/  BSYNC.RECONVERGENT B0 ;  /* 0x0000000000007941 */ /* 0x000fea0003800200 */
.L_x_3:
[----:B------:R-:W-:Y:S01]  /*0380*/  MOV R0, 0x0 ;  /* 0x0000000000007802 */ /* 0x000fe20000000f00 */
[----:B------:R1:W-:Y:S01]  /*0390*/  STL.128 [R1], R16 ;  /* 0x0000001001007387 */ /* 0x0003e20000100c00 */
[----:B------:R-:W2:Y:S02]  /*03a0*/  LDCU.64 UR4, c[0x4][0x10] ;  /* 0x01000200ff0477ac */ /* 0x000ea40008000a00 */
[----:B------:R1:W3:Y:S01]  /*03b0*/  LDC.64 R2, c[0x4][R0] ;  /* 0x0100000000027b82 */ /* 0x0002e20000000a00 */
[----:B--2---:R-:W-:Y:S01]  /*03c0*/  IMAD.U32 R4, RZ, RZ, UR4 ;  /* 0x00000004ff047e24 */ /* 0x004fe2000f8e00ff */
[----:B-1----:R-:W-:-:S07]  /*03d0*/  MOV R5, UR5 ;  /* 0x0000000500057c02 */ /* 0x002fce0008000f00 */
[----:B------:R-:W-:-:S07]  /*03e0*/  LEPC R20, `(.L_x_6) ;  /* 0x000000001014794e */ /* 0x000fce0000000000 */
[----:B0--3--:R-:W-:Y:S05]  /*03f0*/  CALL.ABS.NOINC R2 ;  /* 0x0000000002007343 */ /* 0x009fea0003c00000 */
.L_x_6:
[----:B------:R-:W-:-:S13]  /*0400*/  ISETP.NE.AND P0, PT, R19, RZ, PT ;  /* 0x000000ff1300720c */ /* 0x000fda0003f05270 */
[----:B------:R-:W-:Y:S05]  /*0410*/  @!P0 EXIT ;  /* 0x000000000000894d */ /* 0x000fea0003800000 */
[----:B------:R-:W0:Y:S01]  /*0420*/  LDC.64 R2, c[0x0][0x390] ;  /* 0x0000e400ff027b82 */ /* 0x000e220000000a00 */
[----:B------:R-:W1:Y:S01]  /*0430*/  LDCU UR4, c[0x0][0x39c] ;  /* 0x00007380ff0477ac */ /* 0x000e620008000800 */
[----:B------:R-:W-:Y:S01]  /*0440*/  LOP3.LUT R0, R18, 0x7ffffffc, RZ, 0xc0, !PT ;  /* 0x7ffffffc12007812 */ /* 0x000fe200078ec0ff */
[----:B------:R-:W-:Y:S01]  /*0450*/  IMAD.IADD R23, R23, 0x1, R18 ;  /* 0x0000000117177824 */ /* 0x000fe200078e0212 */
[----:B------:R-:W-:Y:S01]  /*0460*/  IADD3 R22, PT, PT, R22, R19, RZ ;  /* 0x0000001316167210 */ /* 0x000fe20007ffe0ff */
[----:B------:R-:W-:Y:S02]  /*0470*/  IMAD.MOV.U32 R10, RZ, RZ, RZ ;  /* 0x000000ffff0a7224 */ /* 0x000fe400078e00ff */
[----:B------:R-:W-:Y:S02]  /*0480*/  IMAD.MOV R11, RZ, RZ, -R0 ;  /* 0x000000ffff0b7224 */ /* 0x000fe400078e0a00 */
[----:B-1----:R-:W-:Y:S01]  /*0490*/  IMAD R13, R16, UR4, R17 ;  /* 0x00000004100d7c24 */ /* 0x002fe2000f8e0211 */
[----:B------:R-:W-:-:S03]  /*04a0*/  LOP3.LUT R17, R18, 0x3, RZ, 0xc0, !PT ;  /* 0x0000000312117812 */ /* 0x000fc600078ec0ff */
[----:B------:R-:W-:Y:S01]  /*04b0*/  IMAD R13, R13, UR38, RZ ;  /* 0x000000260d0d7c24 */ /* 0x000fe2000f8e02ff */
[----:B0-----:R-:W-:-:S05]  /*04c0*/  IADD3 R2, P0, PT, R2, 0x8, RZ ;  /* 0x0000000802027810 */ /* 0x001fca0007f1e0ff */
[----:B------:R-:W-:-:S08]  /*04d0*/  IMAD.X R3, RZ, RZ, R3, P0 ;  /* 0x000000ffff037224 */ /* 0x000fd000000e0603 */
.L_x_13:
[----:B------:R-:W-:Y:S01]  /*04e0*/  ISETP.NE.AND P0, PT, R18, RZ, PT ;  /* 0x000000ff1200720c */ /* 0x000fe20003f05270 */
[----:B------:R-:W-:-:S12]  /*04f0*/  BSSY.RECONVERGENT B0, `(.L_x_7) ;  /* 0x000005b000007945 */ /* 0x000fd80003800200 */
[----:B0123--:R-:W-:Y:S05]  /*0500*/  @!P0 BRA `(.L_x_8) ;  /* 0x0000000400648947 */ /* 0x00ffea0003800000 */
[----:B------:R-:W0:Y:S01]  /*0510*/  LDCU.64 UR4, c[0x0][0x388] ;  /* 0x00007100ff0477ac */ /* 0x000e220008000a00 */
[----:B------:R-:W-:Y:S01]  /*0520*/  LOP3.LUT R5, RZ, R10, RZ, 0x33, !PT ;  /* 0x0000000aff057212 */ /* 0x000fe200078e33ff */
[----:B------:R-:W-:Y:S01]  /*0530*/  BSSY.RECONVERGENT B1, `(.L_x_9) ;  /* 0x0000033000017945 */ /* 0x000fe20003800200 */
[----:B------:R-:W-:Y:S01]  /*0540*/  ISETP.GE.U32.AND P0, PT, R18, 0x4, PT ;  /* 0x000000041200780c */ /* 0x000fe20003f06070 */
[----:B------:R-:W-:Y:S01]  /*0550*/  IMAD R12, R13, 0x2, R10 ;  /* 0x000000020d0c7824 */ /* 0x000fe200078e020a */
[----:B------:R-:W-:Y:S01]  /*0560*/  IADD3 R5, PT, PT, R22, R5, RZ ;  /* 0x0000000516057210 */ /* 0x000fe20007ffe0ff */
[----:B------:R-:W-:-:S03]  /*0570*/  IMAD.MOV.U32 R7, RZ, RZ, RZ ;  /* 0x000000ffff077224 */ /* 0x000fc600078e00ff */
[----:B0-----:R-:W-:-:S04]  /*0580*/  IADD3 R4, P1, PT, R5, UR4, RZ ;  /* 0x0000000405047c10 */ /* 0x001fc8000ff3e0ff */
[----:B------:R-:W-:-:S03]  /*0590*/  LEA.HI.X.SX32 R5, R5, UR5, 0x1, P1 ;  /* 0x0000000505057c11 */ /* 0x000fc600088f0eff */
[----:B------:R-:W-:Y:S06]  /*05a0*/  @!P0 BRA `(.L_x_10) ;  /* 0x0000000000ac8947 */ /* 0x000fec0003800000 */
[----:B------:R-:W-:Y:S01]  /*05b0*/  BSSY.RECONVERGENT B2, `(.L_x_11) ;  /* 0x0000029000027945 */ /* 0x000fe20003800200 */
[----:B------:R-:W-:Y:S01]  /*05c0*/  IADD3 R14, PT, PT, R23, -0x1, RZ ;  /* 0xffffffff170e7810 */ /* 0x000fe20007ffe0ff */
[----:B------:R-:W-:Y:S02]  /*05d0*/  IMAD.MOV.U32 R15, RZ, RZ, R12 ;  /* 0x000000ffff0f7224 */ /* 0x000fe400078e000c */
[----:B------:R-:W-:-:S07]  /*05e0*/  IMAD.MOV.U32 R16, RZ, RZ, R11 ;  /* 0x000000ffff107224 */ /* 0x000fce00078e000b */
.L_x_12:
[----:B0-----:R-:W0:Y:S01]  /*05f0*/  LDCU.64 UR4, c[0x0][0x380] ;  /* 0x00007000ff0477ac */ /* 0x001e220008000a00 */
[----:B------:R-:W2:Y:S01]  /*0600*/  LDG.E.S8 R21, desc[UR36][R4.64] ;  /* 0x0000002404157981 */ /* 0x000ea2000c1e1300 */
[----:B------:R-:W-:-:S05]  /*0610*/  IMAD.WIDE R8, R15, 0x4, R2 ;  /* 0x000000040f087825 */ /* 0x000fca00078e0202 */
[----:B------:R-:W3:Y:S04]  /*0620*/  LDG.E R24, desc[UR36][R8.64+-0x8] ;  /* 0xfffff82408187981 */ /* 0x000ee8000c1e1900 */
[----:B------:R-:W4:Y:S01]  /*0630*/  LDG.E R26, desc[UR36][R8.64+-0x4] ;  /* 0xfffffc24081a7981 */ /* 0x000f22000c1e1900 */
[----:B0-----:R-:W-:-:S04]  /*0640*/  IADD3 R6, P0, PT, R14, UR4, RZ ;  /* 0x000000040e067c10 */ /* 0x001fc8000ff1e0ff */
[----:B------:R-:W-:-:S05]  /*0650*/  LEA.HI.X.SX32 R7, R14, UR5, 0x1, P0 ;  /* 0x000000050e077c11 */ /* 0x000fca00080f0eff */
[----:B------:R-:W5:Y:S01]  /*0660*/  LDG.E.S8 R20, desc[UR36][R6.64] ;  /* 0x0000002406147981 */ /* 0x000f62000c1e1300 */
[----:B--2---:R-:W-:Y:S01]  /*0670*/  IADD3 R21, PT, PT, R21, -0x30, RZ ;  /* 0xffffffd015157810 */ /* 0x004fe20007ffe0ff */
[----:B-----5:R-:W-:-:S04]  /*0680*/  VIADD R20, R20, 0xffffffd0 ;  /* 0xffffffd014147836 */ /* 0x020fc80000000000 */
[----:B---3--:R-:W-:-:S05]  /*0690*/  IMAD R21, R20, R21, R24 ;  /* 0x0000001514157224 */ /* 0x008fca00078e0218 */
[----:B------:R0:W-:Y:S04]  /*06a0*/  STG.E desc[UR36][R8.64+-0x8], R21 ;  /* 0xfffff81508007986 */ /* 0x0001e8000c101924 */
[----:B------:R-:W2:Y:S04]  /*06b0*/  LDG.E.S8 R24, desc[UR36][R4.64] ;  /* 0x0000002404187981 */ /* 0x000ea8000c1e1300 */
[----:B------:R-:W3:Y:S01]  /*06c0*/  LDG.E.S8 R20, desc[UR36][R6.64+-0x1] ;  /* 0xffffff2406147981 */ /* 0x000ee2000c1e1300 */
[----:B--2---:R-:W-:Y:S01]  /*06d0*/  IADD3 R25, PT, PT, R24, -0x30, RZ ;  /* 0xffffffd018197810 */ /* 0x004fe20007ffe0ff */
[----:B---3--:R-:W-:-:S04]  /*06e0*/  VIADD R20, R20, 0xffffffd0 ;  /* 0xffffffd014147836 */ /* 0x008fc80000000000 */
[----:B----4-:R-:W-:Y:S02]  /*06f0*/  IMAD R25, R20, R25, R26 ;  /* 0x0000001914197224 */ /* 0x010fe400078e021a */
[----:B------:R-:W2:Y:S04]  /*0700*/  LDG.E R26, desc[UR36][R8.64] ;  /* 0x00000024081a7981 */ /* 0x000ea8000c1e1900 */
[----:B------:R1:W-:Y:S04]  /*0710*/  STG.E desc[UR36][R8.64+-0x4], R25 ;  /* 0xfffffc1908007986 */ /* 0x0003e8000c101924 */
[----:B------:R-:W3:Y:S04]  /*0720*/  LDG.E.S8 R20, desc[UR36][R6.64+-0x2] ;  /* 0xfffffe2406147981 */ /* 0x000ee8000c1e1300 */
[----:B------:R-:W0:Y:S01]  /*0730*/  LDG.E.S8 R24, desc[UR36][R4.64] ;  /* 0x0000002404187981 */ /* 0x000e22000c1e1300 */
[----:B---3--:R-:W-:-:S02]  /*0740*/  VIADD R20, R20, 0xffffffd0 ;  /* 0xffffffd014147836 */ /* 0x008fc40000000000 */
[----:B0-----:R-:W-:-:S04]  /*0750*/  VIADD R21, R24, 0xffffffd0 ;  /* 0xffffffd018157836 */ /* 0x001fc80000000000 */
[----:B--2---:R-:W-:Y:S02]  /*0760*/  IMAD R21, R20, R21, R26 ;  /* 0x0000001514157224 */ /* 0x004fe400078e021a */
[----:B------:R-:W2:Y:S04]  /*0770*/  LDG.E R26, desc[UR36][R8.64+0x4] ;  /* 0x00000424081a7981 */ /* 0x000ea8000c1e1900 */
[----:B------:R0:W-:Y:S04]  /*0780*/  STG.E desc[UR36][R8.64], R21 ;  /* 0x0000001508007986 */ /* 0x0001e8000c101924 */
[----:B------:R-:W3:Y:S04]  /*0790*/  LDG.E.S8 R20, desc[UR36][R6.64+-0x3] ;  /* 0xfffffd2406147981 */ /* 0x000ee8000c1e1300 */
[----:B------:R-:W1:Y:S01]  /*07a0*/  LDG.E.S8 R24, desc[UR36][R4.64] ;  /* 0x0000002404187981 */ /* 0x000e62000c1e1300 */
[----:B------:R-:W-:-:S05]  /*07b0*/  VIADD R16, R16, 0x4 ;  /* 0x0000000410107836 */ /* 0x000fca0000000000 */
[----:B------:R-:W-:Y:S01]  /*07c0*/  ISETP.NE.AND P0, PT, R16, RZ, PT ;  /* 0x000000ff1000720c */ /* 0x000fe20003f05270 */
[----:B------:R-:W-:Y:S01]  /*07d0*/  VIADD R14, R14, 0xfffffffc ;  /* 0xfffffffc0e0e7836 */ /* 0x000fe20000000000 */
[----:B------:R-:W-:Y:S02]  /*07e0*/  IADD3 R15, PT, PT, R15, 0x4, RZ ;  /* 0x000000040f0f7810 */ /* 0x000fe40007ffe0ff */
[----:B---3--:R-:W-:Y:S01]  /*07f0*/  IADD3 R20, PT, PT, R20, -0x30, RZ ;  /* 0xffffffd014147810 */ /* 0x008fe20007ffe0ff */
[----:B-1----:R-:W-:-:S04]  /*0800*/  VIADD R25, R24, 0xffffffd0 ;  /* 0xffffffd018197836 */ /* 0x002fc80000000000 */
[----:B--2---:R-:W-:-:S05]  /*0810*/  IMAD R25, R20, R25, R26 ;  /* 0x0000001914197224 */ /* 0x004fca00078e021a */
[----:B------:R0:W-:Y:S01]  /*0820*/  STG.E desc[UR36][R8.64+0x4], R25 ;  /* 0x0000041908007986 */ /* 0x0001e2000c101924 */
[----:B------:R-:W-:Y:S05]  /*0830*/  @P0 BRA `(.L_x_12) ;  /* 0xfffffffc006c0947 */ /* 0x000fea000383ffff */
[----:B------:R-:W-:Y:S05]  /*0840*/  BSYNC.RECONVERGENT B2 ;  /* 0x0000000000027941 */ /* 0x000fea0003800200 */
.L_x_11:
[----:B------:R-:W-:-:S07]  /*0850*/  IMAD.MOV.U32 R7, RZ, RZ, R0 ;  /* 0x000000ffff077224 */ /* 0x000fce00078e0000 */
.L_x_10:
[----:B------:R-:W-:Y:S05]  /*0860*/  BSYNC.RECONVERGENT B1 ;  /* 0x0000000000017941 */ /* 0x000fea0003800200 */
.L_x_9:
[----:B------:R-:W-:-:S13]  /*0870*/  ISETP.NE.AND P0, PT, R17, RZ, PT ;  /* 0x000000ff1100720c */ /* 0x000fda0003f05270 */
[----:B------:R-:W-:Y:S05]  /*0880*/  @!P0 BRA `(.L_x_8) ;  /* 0x0000000000848947 */ /* 0x000fea0003800000 */
[----:B------:R-:W1:Y:S01]  /*0890*/  LDCU.64 UR4, c[0x0][0x380] ;  /* 0x00007000ff0477ac */ /* 0x000e620008000a00 */
[----:B0-----:R-:W0:Y:S01]  /*08a0*/  LDC.64 R8, c[0x0][0x390] ;  /* 0x0000e400ff087b82 */ /* 0x001e220000000a00 */
[----:B------:R-:W-:Y:S01]  /*08b0*/  LOP3.LUT R6, RZ, R7, RZ, 0x33, !PT ;  /* 0x00000007ff067212 */ /* 0x000fe200078e33ff */
[----:B------:R-:W-:-:S03]  /*08c0*/  IMAD.IADD R15, R12, 0x1, R7 ;  /* 0x000000010c0f7824 */ /* 0x000fc600078e0207 */
[----:B------:R-:W-:-:S04]  /*08d0*/  IADD3 R14, PT, PT, R23, R6, RZ ;  /* 0x00000006170e7210 */ /* 0x000fc80007ffe0ff */
[----:B-1----:R-:W-:-:S04]  /*08e0*/  IADD3 R6, P0, PT, R14, UR4, RZ ;  /* 0x000000040e067c10 */ /* 0x002fc8000ff1e0ff */
[----:B------:R-:W-:Y:S02]  /*08f0*/  LEA.HI.X.SX32 R7, R14, UR5, 0x1, P0 ;  /* 0x000000050e077c11 */ /* 0x000fe400080f0eff */
[----:B------:R-:W2:Y:S01]  /*0900*/  LDG.E.S8 R14, desc[UR36][R4.64] ;  /* 0x00000024040e7981 */ /* 0x000ea2000c1e1300 */
[----:B0-----:R-:W-:-:S03]  /*0910*/  IMAD.WIDE R8, R15, 0x4, R8 ;  /* 0x000000040f087825 */ /* 0x001fc600078e0208 */
[----:B------:R-:W3:Y:S04]  /*0920*/  LDG.E.S8 R12, desc[UR36][R6.64] ;  /* 0x00000024060c7981 */ /* 0x000ee8000c1e1300 */
[----:B------:R-:W4:Y:S01]  /*0930*/  LDG.E R16, desc[UR36][R8.64] ;  /* 0x0000002408107981 */ /* 0x000f22000c1e1900 */
[----:B------:R-:W-:Y:S02]  /*0940*/  ISETP.NE.AND P0, PT, R17, 0x1, PT ;  /* 0x000000011100780c */ /* 0x000fe40003f05270 */
[----:B--2---:R-:W-:Y:S01]  /*0950*/  IADD3 R15, PT, PT, R14, -0x30, RZ ;  /* 0xffffffd00e0f7810 */ /* 0x004fe20007ffe0ff */
[----:B---3--:R-:W-:-:S04]  /*0960*/  VIADD R12, R12, 0xffffffd0 ;  /* 0xffffffd00c0c7836 */ /* 0x008fc80000000000 */
[----:B----4-:R-:W-:-:S05]  /*0970*/  IMAD R15, R12, R15, R16 ;  /* 0x0000000f0c0f7224 */ /* 0x010fca00078e0210 */
[----:B------:R1:W-:Y:S01]  /*0980*/  STG.E desc[UR36][R8.64], R15 ;  /* 0x0000000f08007986 */ /* 0x0003e2000c101924 */
[----:B------:R-:W-:Y:S05]  /*0990*/  @!P0 BRA `(.L_x_8) ;  /* 0x0000000000408947 */ /* 0x000fea0003800000 */
[----:B------:R-:W2:Y:S04]  /*09a0*/  LDG.E.S8 R12, desc[UR36][R6.64+-0x1] ;  /* 0xffffff24060c7981 */ /* 0x000ea8000c1e1300 */
[----:B------:R-:W1:Y:S04]  /*09b0*/  LDG.E.S8 R14, desc[UR36][R4.64] ;  /* 0x00000024040e7981 */ /* 0x000e68000c1e1300 */
[----:B------:R-:W3:Y:S01]  /*09c0*/  LDG.E R16, desc[UR36][R8.64+0x4] ;  /* 0x0000042408107981 */ /* 0x000ee2000c1e1900 */
[----:B------:R-:W-:Y:S02]  /*09d0*/  ISETP.NE.AND P0, PT, R17, 0x2, PT ;  /* 0x000000021100780c */ /* 0x000fe40003f05270 */
[----:B--2---:R-:W-:Y:S01]  /*09e0*/  IADD3 R12, PT, PT, R12, -0x30, RZ ;  /* 0xffffffd00c0c7810 */ /* 0x004fe20007ffe0ff */
[----:B-1----:R-:W-:-:S04]  /*09f0*/  VIADD R15, R14, 0xffffffd0 ;  /* 0xffffffd00e0f7836 */ /* 0x002fc80000000000 */
[----:B---3--:R-:W-:-:S05]  /*0a00*/  IMAD R15, R12, R15, R16 ;  /* 0x0000000f0c0f7224 */ /* 0x008fca00078e0210 */
[----:B------:R2:W-:Y:S01]  /*0a10*/  STG.E desc[UR36][R8.64+0x4], R15 ;  /* 0x0000040f08007986 */ /* 0x0005e2000c101924 */
[----:B------:R-:W-:Y:S05]  /*0a20*/  @!P0 BRA `(.L_x_8) ;  /* 0x00000000001c8947 */ /* 0x000fea0003800000 */
[----:B------:R-:W3:Y:S04]  /*0a30*/  LDG.E.S8 R6, desc[UR36][R6.64+-0x2] ;  /* 0xfffffe2406067981 */ /* 0x000ee8000c1e1300 */
[----:B------:R-:W2:Y:S04]  /*0a40*/  LDG.E.S8 R4, desc[UR36][R4.64] ;  /* 0x0000002404047981 */ /* 0x000ea8000c1e1300 */
[----:B------:R-:W4:Y:S01]  /*0a50*/  LDG.E R14, desc[UR36][R8.64+0x8] ;  /* 0x00000824080e7981 */ /* 0x000f22000c1e1900 */
[----:B---3--:R-:W-:Y:S01]  /*0a60*/  IADD3 R12, PT, PT, R6, -0x30, RZ ;  /* 0xffffffd0060c7810 */ /* 0x008fe20007ffe0ff */
[----:B--2---:R-:W-:-:S04]  /*0a70*/  VIADD R15, R4, 0xffffffd0 ;  /* 0xffffffd0040f7836 */ /* 0x004fc80000000000 */
[----:B----4-:R-:W-:-:S05]  /*0a80*/  IMAD R15, R12, R15, R14 ;  /* 0x0000000f0c0f7224 */ /* 0x010fca00078e020e */
[----:B------:R3:W-:Y:S02]  /*0a90*/  STG.E desc[UR36][R8.64+0x8], R15 ;  /* 0x0000080f08007986 */ /* 0x0007e4000c101924 */
.L_x_8:
[----:B------:R-:W-:Y:S05]  /*0aa0*/  BSYNC.RECONVERGENT B0 ;  /* 0x0000000000007941 */ /* 0x000fea0003800200 */
.L_x_7:
[----:B------:R-:W-:-:S04]  /*0ab0*/  IADD3 R10, PT, PT, R10, 0x1, RZ ;  /* 0x000000010a0a7810 */ /* 0x000fc80007ffe0ff */
[----:B------:R-:W-:-:S13]  /*0ac0*/  ISETP.NE.AND P0, PT, R10, R19, PT ;  /* 0x000000130a00720c */ /* 0x000fda0003f05270 */
[----:B------:R-:W-:Y:S05]  /*0ad0*/  @P0 BRA `(.L_x_13) ;  /* 0xfffffff800800947 */ /* 0x000fea000383ffff */
[----:B------:R-:W-:Y:S05]  /*0ae0*/  EXIT ;  /* 0x000000000000794d */ /* 0x000fea0003800000 */
.L_x_14:
[----:B------:R-:W-:-:S00]  /*0af0*/  BRA `(.L_x_14) ;  /* 0xfffffffc00fc7947 */ /* 0x000fc0000383ffff */
[----:B------:R-:W-:-:S00]  /*0b00*/  NOP ;  /* 0x0000000000007918 */ /* 0x000fc00000000000 */
[----:B------:R-:W-:-:S00]  /*0b10*/  NOP ;  /* 0x0000000000007918 */ /* 0x000fc00000000000 */
[----:B------:R-:W-:-:S00]  /*0b20*/  NOP ;  /* 0x0000000000007918 */ /* 0x000fc00000000000 */
[----:B------:R-:W-:-:S00]  /*0b30*/  NOP ;  /* 0x0000000000007918 */ /* 0x000fc00000000000 */
[----:B------:R-:W-:-:S00]  /*0b40*/  NOP ;  /* 0x0000000000007918 */ /* 0x000fc00000000000 */
[----:B------:R-:W-:-:S00]  /*0b50*/  NOP ;  /* 0x0000000000007918 */ /* 0x000fc00000000000 */
[----:B------:R-:W-:-:S00]  /*0b60*/  NOP ;  /* 0x0000000000007918 */ /* 0x000fc00000000000 */
[----:B------:R-:W-:-:S00]  /*0b70*/  NOP ;  /* 0x0000000000007918 */ /* 0x000fc00000000000 */
.L_x_81:


//--------------------- .text._Z12matrix_simp2PiPciii --------------------------
	.section	.text._Z12matrix_simp2PiPciii,"ax",@progbits
	.align	128
        .global         _Z12matrix_simp2PiPciii
        .type           _Z12matrix_simp2PiPciii,@function
        .size           _Z12matrix_simp2PiPciii,(.L_x_82 - _Z12matrix_simp2PiPciii)
        .other          _Z12matrix_simp2PiPciii,@"STO_CUDA_ENTRY STV_DEFAULT"
_Z12matrix_simp2PiPciii:
.text._Z12matrix_simp2PiPciii:
[----:B------:R-:W0:Y:S01]  /*0000*/  LDC R1, c[0x0][0x37c] ;  /* 0x0000df00ff017b82 */ /* 0x000e220000000800 */
[----:B------:R-:W1:Y:S01]  /*0010*/  S2R R16, SR_CTAID.X ;  /* 0x0000000000107919 */ /* 0x000e620000002500 */
[----:B------:R-:W2:Y:S01]  /*0020*/  LDCU UR5, c[0x0][0x2fc] ;  /* 0x00005f80ff0577ac */ /* 0x000ea20008000800 */
[----:B0-----:R-:W-:Y:S01]  /*0030*/  VIADD R1, R1, 0xffffffe8 ;  /* 0xffffffe801017836 */ /* 0x001fe20000000000 */
[----:B------:R-:W1:Y:S01]  /*0040*/  S2R R3, SR_TID.X ;  /* 0x0000000000037919 */ /* 0x000e620000002100 */
[----:B------:R-:W1:Y:S01]  /*0050*/  LDCU UR6, c[0x0][0x360] ;  /* 0x00006c00ff0677ac */ /* 0x000e620008000800 */
[----:B------:R-:W0:Y:S01]  /*0060*/  LDCU UR7, c[0x0][0x398] ;  /* 0x00007300ff0777ac */ /* 0x000e220008000800 */
[----:B------:R-:W3:Y:S02]  /*0070*/  LDCU UR4, c[0x0][0x2f8] ;  /* 0x00005f00ff0477ac */ /* 0x000ee40008000800 */
[----:B---3--:R-:W-:Y:S01]  /*0080*/  IADD3 R8, P1, PT, R1, UR4, RZ ;  /* 0x0000000401087c10 */ /* 0x008fe2000ff3e0ff */
[----:B-1----:R-:W-:-:S04]  /*0090*/  IMAD R16, R16, UR6, R3 ;  /* 0x0000000610107c24 */ /* 0x002fc8000f8e0203 */
[----:B--2---:R-:W-:Y:S01]  /*00a0*/  IMAD.X R9, RZ, RZ, UR5, P1 ;  /* 0x00000005ff097e24 */ /* 0x004fe200088e06ff */
[----:B0-----:R-:W-:-:S13]  /*00b0*/  ISETP.GE.AND P0, PT, R16, UR7, PT ;  /* 0x0000000710007c0c */ /* 0x001fda000bf06270 */
[----:B------:R-:W-:Y:S05]  /*00c0*/  @P0 EXIT ;  /* 0x000000000000094d */ /* 0x000fea0003800000 */
[----:B------:R-:W-:Y:S01]  /*00d0*/  UISETP.GE.AND UP0, UPT, UR7, 0x1, UPT ;  /* 0x000000010700788c */ /* 0x000fe2000bf06270 */
[----:B------:R-:W-:Y:S01]  /*00e0*/  IMAD.MOV.U32 R2, RZ, RZ, RZ ;  /* 0x000000ffff027224 */ /* 0x000fe200078e00ff */
[----:B------:R-:W0:Y:S07]  /*00f0*/  LDCU.64 UR36, c[0x0][0x358] ;  /* 0x00006b00ff2477ac */ /* 0x000e2e0008000a00 */
[----:B------:R-:W-:Y:S05]  /*0100*/  BRA.U !UP0, `(.L_x_15) ;  /* 0x0000000908f47547 */ /* 0x000fea000b800000 */
[----:B------:R-:W-:Y:S01]  /*0110*/  IMAD.MOV.U32 R2, RZ, RZ, RZ ;  /* 0x000000ffff027224 */ /* 0x000fe200078e00ff */
[----:B------:R-:W-:-:S06]  /*0120*/  UMOV UR4, URZ ;  /* 0x000000ff00047c82 */ /* 0x000fcc0008000000 */
.L_x_35:
[----:B-1----:R-:W1:Y:S01]  /*0130*/  LDC R7, c[0x0][0x398] ;  /* 0x0000e600ff077b82 */ /* 0x002e620000000800 */
[----:B------:R-:W-:-:S07]  /*0140*/  ULOP3.LUT UR5, URZ, UR4, URZ, 0x33, !UPT ;  /* 0x00000004ff057292 */ /* 0x000fce000f8e33ff */
[----:B0-2---:R-:W2:Y:S01]  /*0150*/  LDC.64 R4, c[0x0][0x380] ;  /* 0x0000e000ff047b82 */ /* 0x005ea20000000a00 */
[----:B-1-34-:R-:W-:-:S04]  /*0160*/  VIADD R0, R7, UR5 ;  /* 0x0000000507007c36 */ /* 0x01afc80008000000 */
[----:B------:R-:W-:-:S04]  /*0170*/  IMAD R3, R0, R7, R16 ;  /* 0x0000000700037224 */ /* 0x000fc800078e0210 */
[----:B--2---:R-:W-:-:S06]  /*0180*/  IMAD.WIDE R4, R3, 0x4, R4 ;  /* 0x0000000403047825 */ /* 0x004fcc00078e0204 */
[----:B0-----:R-:W2:Y:S01]  /*0190*/  LDG.E R5, desc[UR36][R4.64] ;  /* 0x0000002404057981 */ /* 0x001ea2000c1e1900 */
[----:B------:R-:W-:Y:S01]  /*01a0*/  BSSY.RECONVERGENT B0, `(.L_x_16) ;  /* 0x000000b000007945 */ /* 0x000fe20003800200 */
[----:B------:R-:W-:Y:S01]  /*01b0*/  IMAD.MOV.U32 R11, RZ, RZ, RZ ;  /* 0x000000ffff0b7224 */ /* 0x000fe200078e00ff */
[----:B--2---:R-:W-:-:S13]  /*01c0*/  ISETP.GE.AND P0, PT, R5, 0x1, PT ;  /* 0x000000010500780c */ /* 0x004fda0003f06270 */
[----:B------:R-:W-:Y:S05]  /*01d0*/  @!P0 BRA `(.L_x_17) ;  /* 0x00000000001c8947 */ /* 0x000fea0003800000 */
[----:B------:R-:W-:Y:S02]  /*01e0*/  IMAD.MOV.U32 R11, RZ, RZ, RZ ;  /* 0x000000ffff0b7224 */ /* 0x000fe400078e00ff */
[----:B------:R-:W-:-:S07]  /*01f0*/  IMAD.MOV.U32 R0, RZ, RZ, R5 ;  /* 0x000000ffff007224 */ /* 0x000fce00078e0005 */
.L_x_18:
[C---:B------:R-:W-:Y:S01]  /*0200*/  ISETP.GT.U32.AND P0, PT, R0.reuse, 0x9, PT ;  /* 0x000000090000780c */ /* 0x040fe20003f04070 */
[----:B------:R-:W-:-:S04]  /*0210*/  IMAD.HI.U32 R3, R0, -0x33333333, RZ ;  /* 0xcccccccd00037827 */ /* 0x000fc800078e00ff */
[----:B------:R-:W-:Y:S01]  /*0220*/  VIADD R11, R11, 0x1 ;  /* 0x000000010b0b7836 */ /* 0x000fe20000000000 */
[----:B------:R-:W-:-:S07]  /*0230*/  SHF.R.U32.HI R0, RZ, 0x3, R3 ;  /* 0x00000003ff007819 */ /* 0x000fce0000011603 */
[----:B------:R-:W-:Y:S05]  /*0240*/  @P0 BRA `(.L_x_18) ;  /* 0xfffffffc00ec0947 */ /* 0x000fea000383ffff */
.L_x_17:
[----:B------:R-:W-:Y:S05]  /*0250*/  BSYNC.RECONVERGENT B0 ;  /* 0x0000000000007941 */ /* 0x000fea0003800200 */
.L_x_16:
[----:B------:R-:W-:-:S09]  /*0260*/  UISETP.NE.AND UP0, UPT, UR4, URZ, UPT ;  /* 0x000000ff0400728c */ /* 0x000fd2000bf05270 */
[----:B------:R-:W-:Y:S05]  /*0270*/  BRA.U !UP0, `(.L_x_19) ;  /* 0x0000000508387547 */ /* 0x000fea000b800000 */
[----:B------:R-:W0:Y:S01]  /*0280*/  LDCU UR5, c[0x0][0x394] ;  /* 0x00007280ff0577ac */ /* 0x000e220008000800 */
[----:B------:R-:W-:Y:S01]  /*0290*/  BSSY.RECONVERGENT B0, `(.L_x_20) ;  /* 0x000004b000007945 */ /* 0x000fe20003800200 */
[----:B0-----:R-:W-:-:S04]  /*02a0*/  IADD3 R13, PT, PT, -R11, UR5, RZ ;  /* 0x000000050b0d7c10 */ /* 0x001fc8000fffe1ff */
[----:B------:R-:W-:-:S13]  /*02b0*/  ISETP.GE.AND P0, PT, R13, 0x1, PT ;  /* 0x000000010d00780c */ /* 0x000fda0003f06270 */
[----:B------:R-:W-:Y:S05]  /*02c0*/  @!P0 BRA `(.L_x_21) ;  /* 0x00000004001c8947 */ /* 0x000fea0003800000 */
[----:B------:R-:W-:Y:S01]  /*02d0*/  VIADD R0, R11, -UR5 ;  /* 0x800000050b007c36 */ /* 0x000fe20008000000 */
[----:B------:R-:W-:Y:S01]  /*02e0*/  LOP3.LUT R12, R13, 0xf, RZ, 0xc0, !PT ;  /* 0x0000000f0d0c7812 */ /* 0x000fe200078ec0ff */
[----:B------:R-:W-:Y:S03]  /*02f0*/  BSSY.RECONVERGENT B1, `(.L_x_22) ;  /* 0x000001e000017945 */ /* 0x000fe60003800200 */
[----:B------:R-:W-:Y:S01]  /*0300*/  ISETP.GT.U32.AND P0, PT, R0, -0x10, PT ;  /* 0xfffffff00000780c */ /* 0x000fe20003f04070 */
[----:B------:R-:W-:Y:S01]  /*0310*/  IMAD.MOV.U32 R0, RZ, RZ, RZ ;  /* 0x000000ffff007224 */ /* 0x000fe200078e00ff */
[----:B------:R-:W-:-:S11]  /*0320*/  ISETP.NE.AND P1, PT, R12, RZ, PT ;  /* 0x000000ff0c00720c */ /* 0x000fd60003f25270 */
[----:B------:R-:W-:Y:S05]  /*0330*/  @P0 BRA `(.L_x_23) ;  /* 0x0000000000640947 */ /* 0x000fea0003800000 */
[----:B------:R-:W-:Y:S01]  /*0340*/  LOP3.LUT R0, R13, 0x7ffffff0, RZ, 0xc0, !PT ;  /* 0x7ffffff00d007812 */ /* 0x000fe200078ec0ff */
[----:B------:R-:W-:Y:S02]  /*0350*/  IMAD.MOV.U32 R10, RZ, RZ, 0x30 ;  /* 0x00000030ff0a7424 */ /* 0x000fe400078e00ff */
[----:B------:R-:W-:Y:S02]  /*0360*/  IMAD.MOV.U32 R4, RZ, RZ, R2 ;  /* 0x000000ffff047224 */ /* 0x000fe400078e0002 */
[----:B------:R-:W-:-:S07]  /*0370*/  IMAD.MOV R3, RZ, RZ, -R0 ;  /* 0x000000ffff037224 */ /* 0x000fce00078e0a00 */
.L_x_24:
[----:B0-----:R-:W-:Y:S02]  /*0380*/  IMAD.IADD R6, R1, 0x1, R4 ;  /* 0x0000000101067824 */ /* 0x001fe400078e0204 */
[----:B------:R-:W-:Y:S02]  /*0390*/  VIADD R3, R3, 0x10 ;  /* 0x0000001003037836 */ /* 0x000fe40000000000 */
[----:B------:R-:W-:Y:S01]  /*03a0*/  VIADD R4, R4, 0x10 ;  /* 0x0000001004047836 */ /* 0x000fe20000000000 */
[----:B------:R0:W-:Y:S02]  /*03b0*/  STL.U8 [R6], R10 ;  /* 0x0000000a06007387 */ /* 0x0001e40000100000 */
[----:B------:R-:W-:Y:S02]  /*03c0*/  ISETP.NE.AND P0, PT, R3, RZ, PT ;  /* 0x000000ff0300720c */ /* 0x000fe40003f05270 */
[----:B------:R0:W-:Y:S04]  /*03d0*/  STL.U8 [R6+0x1], R10 ;  /* 0x0000010a06007387 */ /* 0x0001e80000100000 */
        /* <DEDUP_REMOVED lines=13> */
[----:B------:R0:W-:Y:S01]  /*04b0*/  STL.U8 [R6+0xf], R10 ;  /* 0x00000f0a06007387 */ /* 0x0001e20000100000 */
[----:B------:R-:W-:Y:S05]  /*04c0*/  @P0 BRA `(.L_x_24) ;  /* 0xfffffffc00ac0947 */ /* 0x000fea000383ffff */
.L_x_23:
[----:B------:R-:W-:Y:S05]  /*04d0*/  BSYNC.RECONVERGENT B1 ;  /* 0x0000000000017941 */ /* 0x000fea0003800200 */
.L_x_22:
[----:B------:R-:W-:Y:S05]  /*04e0*/  @!P1 BRA `(.L_x_21) ;  /* 0x0000000000949947 */ /* 0x000fea0003800000 */
[----:B------:R-:W-:Y:S01]  /*04f0*/  ISETP.GE.U32.AND P0, PT, R12, 0x8, PT ;  /* 0x000000080c00780c */ /* 0x000fe20003f06070 */
[----:B------:R-:W-:Y:S01]  /*0500*/  BSSY.RECONVERGENT B1, `(.L_x_25) ;  /* 0x000000f000017945 */ /* 0x000fe20003800200 */
[----:B0-----:R-:W-:-:S04]  /*0510*/  LOP3.LUT R6, R13, 0x7, RZ, 0xc0, !PT ;  /* 0x000000070d067812 */ /* 0x001fc800078ec0ff */
[----:B------:R-:W-:-:S07]  /*0520*/  ISETP.NE.AND P1, PT, R6, RZ, PT ;  /* 0x000000ff0600720c */ /* 0x000fce0003f25270 */
[----:B------:R-:W-:Y:S06]  /*0530*/  @!P0 BRA `(.L_x_26) ;  /* 0x00000000002c8947 */ /* 0x000fec0003800000 */
[----:B------:R-:W-:Y:S01]  /*0540*/  IMAD.MOV.U32 R4, RZ, RZ, 0x30 ;  /* 0x00000030ff047424 */ /* 0x000fe200078e00ff */
[----:B------:R-:W-:Y:S01]  /*0550*/  IADD3 R3, PT, PT, R1, R2, R0 ;  /* 0x0000000201037210 */ /* 0x000fe20007ffe000 */
[----:B------:R-:W-:-:S04]  /*0560*/  VIADD R0, R0, 0x8 ;  /* 0x0000000800007836 */ /* 0x000fc80000000000 */
[----:B------:R0:W-:Y:S04]  /*0570*/  STL.U8 [R3], R4 ;  /* 0x0000000403007387 */ /* 0x0001e80000100000 */
[----:B------:R0:W-:Y:S04]  /*0580*/  STL.U8 [R3+0x1], R4 ;  /* 0x0000010403007387 */ /* 0x0001e80000100000 */
[----:B------:R0:W-:Y:S04]  /*0590*/  STL.U8 [R3+0x2], R4 ;  /* 0x0000020403007387 */ /* 0x0001e80000100000 */
[----:B------:R0:W-:Y:S04]  /*05a0*/  STL.U8 [R3+0x3], R4 ;  /* 0x0000030403007387 */ /* 0x0001e80000100000 */
[----:B------:R0:W-:Y:S04]  /*05b0*/  STL.U8 [R3+0x4], R4 ;  /* 0x0000040403007387 */ /* 0x0001e80000100000 */
[----:B------:R0:W-:Y:S04]  /*05c0*/  STL.U8 [R3+0x5], R4 ;  /* 0x0000050403007387 */ /* 0x0001e80000100000 */
[----:B------:R0:W-:Y:S04]  /*05d0*/  STL.U8 [R3+0x6], R4 ;  /* 0x0000060403007387 */ /* 0x0001e80000100000 */
[----:B------:R0:W-:Y:S02]  /*05e0*/  STL.U8 [R3+0x7], R4 ;  /* 0x0000070403007387 */ /* 0x0001e40000100000 */
.L_x_26:
[----:B------:R-:W-:Y:S05]  /*05f0*/  BSYNC.RECONVERGENT B1 ;  /* 0x0000000000017941 */ /* 0x000fea0003800200 */
.L_x_25:
[----:B------:R-:W-:Y:S05]  /*0600*/  @!P1 BRA `(.L_x_21) ;  /* 0x00000000004c9947 */ /* 0x000fea0003800000 */
[----:B------:R-:W-:Y:S01]  /*0610*/  ISETP.GE.U32.AND P0, PT, R6, 0x4, PT ;  /* 0x000000040600780c */ /* 0x000fe20003f06070 */
[----:B------:R-:W-:Y:S01]  /*0620*/  IMAD.MOV.U32 R6, RZ, RZ, 0x30 ;  /* 0x00000030ff067424 */ /* 0x000fe200078e00ff */
[----:B0-----:R-:W-:-:S04]  /*0630*/  LOP3.LUT R3, R13, 0x3, RZ, 0xc0, !PT ;  /* 0x000000030d037812 */ /* 0x001fc800078ec0ff */
[----:B------:R-:W-:-:S07]  /*0640*/  ISETP.NE.AND P1, PT, R3, RZ, PT ;  /* 0x000000ff0300720c */ /* 0x000fce0003f25270 */
[----:B------:R-:W-:Y:S01]  /*0650*/  @P0 IADD3 R4, PT, PT, R1, R2, R0 ;  /* 0x0000000201040210 */ /* 0x000fe20007ffe000 */
[----:B------:R-:W-:-:S04]  /*0660*/  @P0 VIADD R0, R0, 0x4 ;  /* 0x0000000400000836 */ /* 0x000fc80000000000 */
[----:B------:R1:W-:Y:S04]  /*0670*/  @P0 STL.U8 [R4], R6 ;  /* 0x0000000604000387 */ /* 0x0003e80000100000 */
[----:B------:R1:W-:Y:S04]  /*0680*/  @P0 STL.U8 [R4+0x1], R6 ;  /* 0x0000010604000387 */ /* 0x0003e80000100000 */
[----:B------:R1:W-:Y:S04]  /*0690*/  @P0 STL.U8 [R4+0x2], R6 ;  /* 0x0000020604000387 */ /* 0x0003e80000100000 */
[----:B------:R1:W-:Y:S01]  /*06a0*/  @P0 STL.U8 [R4+0x3], R6 ;  /* 0x0000030604000387 */ /* 0x0003e20000100000 */
[----:B------:R-:W-:Y:S05]  /*06b0*/  @!P1 BRA `(.L_x_21) ;  /* 0x0000000000209947 */ /* 0x000fea0003800000 */
[----:B-1----:R-:W-:Y:S01]  /*06c0*/  IMAD.MOV.U32 R4, RZ, RZ, 0x30 ;  /* 0x00000030ff047424 */ /* 0x002fe200078e00ff */
[----:B------:R-:W-:Y:S02]  /*06d0*/  IADD3 R0, PT, PT, R1, R2, R0 ;  /* 0x0000000201007210 */ /* 0x000fe40007ffe000 */
[----:B------:R-:W-:-:S03]  /*06e0*/  ISETP.NE.AND P0, PT, R3, 0x1, PT ;  /* 0x000000010300780c */ /* 0x000fc60003f05270 */
[----:B------:R2:W-:Y:S10]  /*06f0*/  STL.U8 [R0], R4 ;  /* 0x0000000400007387 */ /* 0x0005f40000100000 */
[----:B--2---:R-:W-:Y:S05]  /*0700*/  @!P0 BRA `(.L_x_21) ;  /* 0x00000000000c8947 */ /* 0x004fea0003800000 */
[----:B------:R-:W-:Y:S01]  /*0710*/  ISETP.NE.AND P0, PT, R3, 0x2, PT ;  /* 0x000000020300780c */ /* 0x000fe20003f05270 */
[----:B------:R2:W-:-:S12]  /*0720*/  STL.U8 [R0+0x1], R4 ;  /* 0x0000010400007387 */ /* 0x0005d80000100000 */
[----:B------:R2:W-:Y:S02]  /*0730*/  @P0 STL.U8 [R0+0x2], R4 ;  /* 0x0000020400000387 */ /* 0x0005e40000100000 */
.L_x_21:
[----:B------:R-:W-:Y:S05]  /*0740*/  BSYNC.RECONVERGENT B0 ;  /* 0x0000000000007941 */ /* 0x000fea0003800200 */
.L_x_20:
[----:B------:R-:W-:-:S07]  /*0750*/  IMAD.IADD R2, R2, 0x1, R13 ;  /* 0x0000000102027824 */ /* 0x000fce00078e020d */
.L_x_19:
[----:B------:R-:W-:Y:S01]  /*0760*/  ISETP.NE.AND P0, PT, R5, RZ, PT ;  /* 0x000000ff0500720c */ /* 0x000fe20003f05270 */
[----:B------:R-:W-:Y:S01]  /*0770*/  BSSY.RECONVERGENT B0, `(.L_x_27) ;  /* 0x0000022000007945 */ /* 0x000fe20003800200 */
[----:B--2---:R-:W-:-:S11]  /*0780*/  IMAD.MOV.U32 R0, RZ, RZ, RZ ;  /* 0x000000ffff007224 */ /* 0x004fd600078e00ff */
[----:B------:R-:W-:Y:S05]  /*0790*/  @!P0 BRA `(.L_x_28) ;  /* 0x00000000007c8947 */ /* 0x000fea0003800000 */
[----:B------:R-:W-:Y:S01]  /*07a0*/  BSSY.RECONVERGENT B1, `(.L_x_28) ;  /* 0x000001e000017945 */ /* 0x000fe20003800200 */
[--C-:B0-----:R-:W-:Y:S01]  /*07b0*/  SHF.R.S32.HI R3, RZ, 0x1f, R5.reuse ;  /* 0x0000001fff037819 */ /* 0x101fe20000011405 */
[----:B------:R-:W-:Y:S02]  /*07c0*/  IMAD.MOV.U32 R17, RZ, RZ, R5 ;  /* 0x000000ffff117224 */ /* 0x000fe400078e0005 */
[----:B------:R-:W-:-:S07]  /*07d0*/  IMAD.MOV.U32 R0, RZ, RZ, RZ ;  /* 0x000000ffff007224 */ /* 0x000fce00078e00ff */
.L_x_29:
[C---:B01----:R-:W-:Y:S01]  /*07e0*/  IMAD.WIDE.U32 R4, R3.reuse, 0x66666667, RZ ;  /* 0x6666666703047825 */ /* 0x043fe200078e00ff */
[----:B------:R-:W-:Y:S02]  /*07f0*/  ISETP.LT.AND P1, PT, R3, RZ, PT ;  /* 0x000000ff0300720c */ /* 0x000fe40003f21270 */
[C---:B------:R-:W-:Y:S01]  /*0800*/  IADD3 R6, P2, PT, R17.reuse, 0x9, RZ ;  /* 0x0000000911067810 */ /* 0x040fe20007f5e0ff */
[----:B------:R-:W-:-:S04]  /*0810*/  IMAD.WIDE.U32 R12, P0, R17, 0x66666666, R4 ;  /* 0x66666666110c7825 */ /* 0x000fc80007800004 */
[----:B------:R-:W-:-:S04]  /*0820*/  IMAD.WIDE.U32 R4, R17, 0x66666667, RZ ;  /* 0x6666666711047825 */ /* 0x000fc800078e00ff */
[----:B------:R-:W-:Y:S01]  /*0830*/  IMAD.X R15, RZ, RZ, RZ, P0 ;  /* 0x000000ffff0f7224 */ /* 0x000fe200000e06ff */
[----:B------:R-:W-:Y:S01]  /*0840*/  IADD3 RZ, P0, PT, R5, R12, RZ ;  /* 0x0000000c05ff7210 */ /* 0x000fe20007f1e0ff */
[----:B------:R-:W-:-:S04]  /*0850*/  IMAD.MOV.U32 R14, RZ, RZ, R13 ;  /* 0x000000ffff0e7224 */ /* 0x000fc800078e000d */
[----:B------:R-:W-:-:S04]  /*0860*/  IMAD.WIDE.U32.X R4, R3, 0x66666666, R14, P0 ;  /* 0x6666666603047825 */ /* 0x000fc800000e040e */
[----:B------:R-:W-:Y:S01]  /*0870*/  IMAD.X R3, RZ, RZ, R3, P2 ;  /* 0x000000ffff037224 */ /* 0x000fe200010e0603 */
[----:B------:R-:W-:-:S04]  /*0880*/  IADD3 R13, P0, PT, R4, -0x66666667, RZ ;  /* 0x99999999040d7810 */ /* 0x000fc80007f1e0ff */
[----:B------:R-:W-:Y:S02]  /*0890*/  IADD3.X R15, PT, PT, R5, -0x66666667, RZ, P0, !PT ;  /* 0x99999999050f7810 */ /* 0x000fe400007fe4ff */
[----:B------:R-:W-:Y:S02]  /*08a0*/  SEL R10, R13, R4, P1 ;  /* 0x000000040d0a7207 */ /* 0x000fe40000800000 */
[----:B------:R-:W-:Y:S01]  /*08b0*/  SEL R13, R15, R5, P1 ;  /* 0x000000050f0d7207 */ /* 0x000fe20000800000 */
[----:B------:R-:W-:Y:S01]  /*08c0*/  IMAD.IADD R5, R1, 0x1, R0 ;  /* 0x0000000101057824 */ /* 0x000fe200078e0200 */
[----:B------:R-:W-:Y:S01]  /*08d0*/  ISETP.GE.U32.AND P0, PT, R6, 0x13, PT ;  /* 0x000000130600780c */ /* 0x000fe20003f06070 */
[----:B------:R-:W-:Y:S01]  /*08e0*/  VIADD R0, R0, 0x1 ;  /* 0x0000000100007836 */ /* 0x000fe20000000000 */
[----:B------:R-:W-:Y:S02]  /*08f0*/  SHF.R.S64 R10, R10, 0x2, R13 ;  /* 0x000000020a0a7819 */ /* 0x000fe4000000100d */
[----:B------:R-:W-:-:S02]  /*0900*/  ISETP.GE.U32.AND.EX P0, PT, R3, RZ, PT, P0 ;  /* 0x000000ff0300720c */ /* 0x000fc40003f06100 */
[----:B------:R-:W-:-:S04]  /*0910*/  LEA.HI R10, P1, R13, R10, RZ, 0x1 ;  /* 0x0000000a0d0a7211 */ /* 0x000fc800078308ff */
[----:B------:R-:W-:Y:S01]  /*0920*/  LEA.HI.X.SX32 R3, R13, RZ, 0x1e, P1 ;  /* 0x000000ff0d037211 */ /* 0x000fe200008ff6ff */
[----:B------:R-:W-:Y:S02]  /*0930*/  IMAD R4, R10, -0xa, R17 ;  /* 0xfffffff60a047824 */ /* 0x000fe400078e0211 */
[----:B------:R-:W-:Y:S02]  /*0940*/  IMAD.MOV.U32 R17, RZ, RZ, R10 ;  /* 0x000000ffff117224 */ /* 0x000fe400078e000a */
[----:B------:R-:W-:-:S05]  /*0950*/  VIADD R4, R4, 0x30 ;  /* 0x0000003004047836 */ /* 0x000fca0000000000 */
[----:B------:R0:W-:Y:S01]  /*0960*/  STL.U8 [R5+0xb], R4 ;  /* 0x00000b0405007387 */ /* 0x0001e20000100000 */
[----:B------:R-:W-:Y:S05]  /*0970*/  @P0 BRA `(.L_x_29) ;  /* 0xfffffffc00980947 */ /* 0x000fea000383ffff */
[----:B------:R-:W-:Y:S05]  /*0980*/  BSYNC.RECONVERGENT B1 ;  /* 0x0000000000017941 */ /* 0x000fea0003800200 */
.L_x_28:
[----:B------:R-:W-:Y:S05]  /*0990*/  BSYNC.RECONVERGENT B0 ;  /* 0x0000000000007941 */ /* 0x000fea0003800200 */
.L_x_27:
[----:B------:R-:W-:Y:S01]  /*09a0*/  ISETP.NE.AND P0, PT, R0, RZ, PT ;  /* 0x000000ff0000720c */ /* 0x000fe20003f05270 */
[----:B------:R-:W-:-:S12]  /*09b0*/  BSSY.RECONVERGENT B0, `(.L_x_30) ;  /* 0x000002e000007945 */ /* 0x000fd80003800200 */
[----:B------:R-:W-:Y:S05]  /*09c0*/  @!P0 BRA `(.L_x_31) ;  /* 0x0000000000b08947 */ /* 0x000fea0003800000 */
[C---:B------:R-:W-:Y:S01]  /*09d0*/  ISETP.GE.U32.AND P0, PT, R0.reuse, 0x4, PT ;  /* 0x000000040000780c */ /* 0x040fe20003f06070 */
[----:B------:R-:W-:Y:S01]  /*09e0*/  BSSY.RECONVERGENT B1, `(.L_x_32) ;  /* 0x0000019000017945 */ /* 0x000fe20003800200 */
[----:B------:R-:W-:Y:S01]  /*09f0*/  LOP3.LUT R14, R0, 0x3, RZ, 0xc0, !PT ;  /* 0x00000003000e7812 */ /* 0x000fe200078ec0ff */
[----:B0-----:R-:W-:-:S03]  /*0a00*/  IMAD.MOV.U32 R3, RZ, RZ, RZ ;  /* 0x000000ffff037224 */ /* 0x001fc600078e00ff */
[----:B------:R-:W-:-:S07]  /*0a10*/  ISETP.NE.AND P1, PT, R14, RZ, PT ;  /* 0x000000ff0e00720c */ /* 0x000fce0003f25270 */
[----:B------:R-:W-:Y:S06]  /*0a20*/  @!P0 BRA `(.L_x_33) ;  /* 0x0000000000508947 */ /* 0x000fec0003800000 */
[----:B------:R-:W-:Y:S01]  /*0a30*/  LOP3.LUT R3, R0, 0xfffffffc, RZ, 0xc0, !PT ;  /* 0xfffffffc00037812 */ /* 0x000fe200078ec0ff */
[----:B-1----:R-:W-:-:S07]  /*0a40*/  IMAD.MOV.U32 R4, RZ, RZ, RZ ;  /* 0x000000ffff047224 */ /* 0x002fce00078e00ff */
.L_x_34:
[----:B0-----:R-:W-:-:S04]  /*0a50*/  IMAD.IADD R6, R0, 0x1, -R4 ;  /* 0x0000000100067824 */ /* 0x001fc800078e0a04 */
[----:B------:R-:W-:-:S06]  /*0a60*/  IMAD.IADD R10, R1, 0x1, R6 ;  /* 0x00000001010a7824 */ /* 0x000fcc00078e0206 */
[----:B------:R-:W2:Y:S01]  /*0a70*/  LDL.U8 R10, [R10+0xa] ;  /* 0x00000a000a0a7983 */ /* 0x000ea20000100000 */
[-C--:B------:R-:W-:Y:S02]  /*0a80*/  LOP3.LUT R5, RZ, R4.reuse, RZ, 0x33, !PT ;  /* 0x00000004ff057212 */ /* 0x080fe400078e33ff */
[C---:B------:R-:W-:Y:S02]  /*0a90*/  IADD3 R13, PT, PT, R1.reuse, R4, R2 ;  /* 0x00000004010d7210 */ /* 0x040fe40007ffe002 */
[----:B------:R-:W-:-:S03]  /*0aa0*/  IADD3 R5, PT, PT, R1, R5, R0 ;  /* 0x0000000501057210 */ /* 0x000fc60007ffe000 */
[----:B--2---:R0:W-:Y:S04]  /*0ab0*/  STL.U8 [R13], R10 ;  /* 0x0000000a0d007387 */ /* 0x0041e80000100000 */
[----:B------:R-:W2:Y:S01]  /*0ac0*/  LDL.U8 R5, [R5+0xa] ;  /* 0x00000a0005057983 */ /* 0x000ea20000100000 */
[C-C-:B------:R-:W-:Y:S02]  /*0ad0*/  IADD3 R12, PT, PT, R1.reuse, -0x2, R6.reuse ;  /* 0xfffffffe010c7810 */ /* 0x140fe40007ffe006 */
[----:B------:R-:W-:Y:S01]  /*0ae0*/  IADD3 R6, PT, PT, R1, -0x3, R6 ;  /* 0xfffffffd01067810 */ /* 0x000fe20007ffe006 */
[----:B--2---:R0:W-:Y:S04]  /*0af0*/  STL.U8 [R13+0x1], R5 ;  /* 0x000001050d007387 */ /* 0x0041e80000100000 */
[----:B------:R-:W2:Y:S04]  /*0b00*/  LDL.U8 R12, [R12+0xa] ;  /* 0x00000a000c0c7983 */ /* 0x000ea80000100000 */
[----:B--2---:R0:W-:Y:S04]  /*0b10*/  STL.U8 [R13+0x2], R12 ;  /* 0x0000020c0d007387 */ /* 0x0041e80000100000 */
[----:B------:R-:W2:Y:S01]  /*0b20*/  LDL.U8 R6, [R6+0xa] ;  /* 0x00000a0006067983 */ /* 0x000ea20000100000 */
[----:B------:R-:W-:-:S05]  /*0b30*/  VIADD R4, R4, 0x4 ;  /* 0x0000000404047836 */ /* 0x000fca0000000000 */
[----:B------:R-:W-:Y:S01]  /*0b40*/  ISETP.NE.AND P0, PT, R4, R3, PT ;  /* 0x000000030400720c */ /* 0x000fe20003f05270 */
[----:B--2---:R0:W-:-:S12]  /*0b50*/  STL.U8 [R13+0x3], R6 ;  /* 0x000003060d007387 */ /* 0x0041d80000100000 */
[----:B------:R-:W-:Y:S05]  /*0b60*/  @P0 BRA `(.L_x_34) ;  /* 0xfffffffc00b80947 */ /* 0x000fea000383ffff */
.L_x_33:
[----:B------:R-:W-:Y:S05]  /*0b70*/  BSYNC.RECONVERGENT B1 ;  /* 0x0000000000017941 */ /* 0x000fea0003800200 */
.L_x_32:
[----:B------:R-:W-:Y:S05]  /*0b80*/  @!P1 BRA `(.L_x_31) ;  /* 0x0000000000409947 */ /* 0x000fea0003800000 */
[----:B-1----:R-:W-:-:S04]  /*0b90*/  IMAD.IADD R4, R0, 0x1, -R3 ;  /* 0x0000000100047824 */ /* 0x002fc800078e0a03 */
[----:B0-----:R-:W-:-:S06]  /*0ba0*/  IMAD.IADD R5, R1, 0x1, R4 ;  /* 0x0000000101057824 */ /* 0x001fcc00078e0204 */
[----:B------:R-:W2:Y:S01]  /*0bb0*/  LDL.U8 R5, [R5+0xa] ;  /* 0x00000a0005057983 */ /* 0x000ea20000100000 */
[----:B------:R-:W-:Y:S02]  /*0bc0*/  IADD3 R13, PT, PT, R1, R3, R2 ;  /* 0x00000003010d7210 */ /* 0x000fe40007ffe002 */
[----:B------:R-:W-:-:S03]  /*0bd0*/  ISETP.NE.AND P0, PT, R14, 0x1, PT ;  /* 0x000000010e00780c */ /* 0x000fc60003f05270 */
[----:B--2---:R2:W-:Y:S10]  /*0be0*/  STL.U8 [R13], R5 ;  /* 0x000000050d007387 */ /* 0x0045f40000100000 */
[----:B------:R-:W-:Y:S05]  /*0bf0*/  @!P0 BRA `(.L_x_31) ;  /* 0x0000000000248947 */ /* 0x000fea0003800000 */
[----:B------:R-:W-:-:S04]  /*0c00*/  LOP3.LUT R3, RZ, R3, RZ, 0x33, !PT ;  /* 0x00000003ff037212 */ /* 0x000fc800078e33ff */
[----:B------:R-:W-:-:S06]  /*0c10*/  IADD3 R0, PT, PT, R1, R3, R0 ;  /* 0x0000000301007210 */ /* 0x000fcc0007ffe000 */
[----:B------:R-:W3:Y:S01]  /*0c20*/  LDL.U8 R0, [R0+0xa] ;  /* 0x00000a0000007983 */ /* 0x000ee20000100000 */
[----:B------:R-:W-:-:S03]  /*0c30*/  ISETP.NE.AND P0, PT, R14, 0x2, PT ;  /* 0x000000020e00780c */ /* 0x000fc60003f05270 */
[----:B---3--:R3:W-:Y:S10]  /*0c40*/  STL.U8 [R13+0x1], R0 ;  /* 0x000001000d007387 */ /* 0x0087f40000100000 */
[----:B------:R-:W-:Y:S05]  /*0c50*/  @!P0 BRA `(.L_x_31) ;  /* 0x00000000000c8947 */ /* 0x000fea0003800000 */
[----:B---3--:R-:W-:-:S06]  /*0c60*/  IADD3 R0, PT, PT, R1, -0x2, R4 ;  /* 0xfffffffe01007810 */ /* 0x008fcc0007ffe004 */
[----:B------:R-:W3:Y:S04]  /*0c70*/  LDL.U8 R0, [R0+0xa] ;  /* 0x00000a0000007983 */ /* 0x000ee80000100000 */
[----:B---3--:R4:W-:Y:S02]  /*0c80*/  STL.U8 [R13+0x2], R0 ;  /* 0x000002000d007387 */ /* 0x0089e40000100000 */
.L_x_31:
[----:B------:R-:W-:Y:S05]  /*0c90*/  BSYNC.RECONVERGENT B0 ;  /* 0x0000000000007941 */ /* 0x000fea0003800200 */
.L_x_30:
[----:B------:R-:W-:Y:S01]  /*0ca0*/  UIADD3 UR4, UPT, UPT, UR4, 0x1, URZ ;  /* 0x0000000104047890 */ /* 0x000fe2000fffe0ff */
[----:B------:R-:W-:-:S05]  /*0cb0*/  IMAD.IADD R2, R11, 0x1, R2 ;  /* 0x000000010b027824 */ /* 0x000fca00078e0202 */
[----:B------:R-:W-:-:S13]  /*0cc0*/  ISETP.NE.AND P0, PT, R7, UR4, PT ;  /* 0x0000000407007c0c */ /* 0x000fda000bf05270 */
[----:B------:R-:W-:Y:S05]  /*0cd0*/  @P0 BRA `(.L_x_35) ;  /* 0xfffffff400140947 */ /* 0x000fea000383ffff */
.L_x_15:
[----:B0-----:R-:W-:Y:S01]  /*0ce0*/  IMAD.IADD R3, R1, 0x1, R2 ;  /* 0x0000000101037824 */ /* 0x001fe200078e0202 */
[----:B---34-:R-:W-:Y:S01]  /*0cf0*/  MOV R0, 0x0 ;  /* 0x0000000000007802 */ /* 0x018fe20000000f00 */
[----:B------:R-:W0:Y:S01]  /*0d00*/  LDCU.64 UR4, c[0x4][0x8] ;  /* 0x01000100ff0477ac */ /* 0x000e220008000a00 */
[----:B-1----:R-:W-:Y:S02]  /*0d10*/  IADD3 R6, P0, PT, R8, 0x10, RZ ;  /* 0x0000001008067810 */ /* 0x002fe40007f1e0ff */
[----:B------:R1:W-:Y:S01]  /*0d20*/  STL.U8 [R3], RZ ;  /* 0x000000ff03007387 */ /* 0x0003e20000100000 */
[----:B------:R1:W3:Y:S01]  /*0d30*/  LDC.64 R10, c[0x4][R0] ;  /* 0x01000000000a7b82 */ /* 0x0002e20000000a00 */
[----:B------:R-:W4:Y:S01]  /*0d40*/  LDCU.64 UR38, c[0x0][0x388] ;  /* 0x00007100ff2677ac */ /* 0x000f220008000a00 */
[----:B------:R-:W-:Y:S01]  /*0d50*/  IMAD.X R7, RZ, RZ, R9, P0 ;  /* 0x000000ffff077224 */ /* 0x000fe200000e0609 */
[----:B------:R1:W-:Y:S01]  /*0d60*/  STL.64 [R1+0x10], R8 ;  /* 0x0000100801007387 */ /* 0x0003e20000100a00 */
[----:B0-----:R-:W-:-:S02]  /*0d70*/  IMAD.U32 R4, RZ, RZ, UR4 ;  /* 0x00000004ff047e24 */ /* 0x001fc4000f8e00ff */
[----:B-12---:R-:W-:-:S07]  /*0d80*/  IMAD.U32 R5, RZ, RZ, UR5 ;  /* 0x00000005ff057e24 */ /* 0x006fce000f8e00ff */
[----:B------:R-:W-:-:S07]  /*0d90*/  LEPC R20, `(.L_x_36) ;  /* 0x000000001014794e */ /* 0x000fce0000000000 */
[----:B---34-:R-:W-:Y:S05]  /*0da0*/  CALL.ABS.NOINC R10 ;  /* 0x000000000a007343 */ /* 0x018fea0003c00000 */
.L_x_36:
[----:B------:R-:W-:-:S13]  /*0db0*/  ISETP.GE.AND P0, PT, R2, 0x1, PT ;  /* 0x000000010200780c */ /* 0x000fda0003f06270 */
[----:B------:R-:W-:Y:S05]  /*0dc0*/  @!P0 EXIT ;  /* 0x000000000000894d */ /* 0x000fea0003800000 */
[----:B------:R-:W0:Y:S01]  /*0dd0*/  LDCU UR4, c[0x0][0x394] ;  /* 0x00007280ff0477ac */ /* 0x000e220008000800 */
[C---:B------:R-:W-:Y:S01]  /*0de0*/  ISETP.GE.U32.AND P0, PT, R2.reuse, 0x4, PT ;  /* 0x000000040200780c */ /* 0x040fe20003f06070 */
[----:B------:R-:W-:Y:S01]  /*0df0*/  BSSY.RECONVERGENT B1, `(.L_x_37) ;  /* 0x0000087000017945 */ /* 0x000fe20003800200 */
[----:B------:R-:W-:Y:S01]  /*0e00*/  LOP3.LUT R6, R2, 0x3, RZ, 0xc0, !PT ;  /* 0x0000000302067812 */ /* 0x000fe200078ec0ff */
[----:B------:R-:W1:Y:S01]  /*0e10*/  LDCU UR5, c[0x0][0x398] ;  /* 0x00007300ff0577ac */ /* 0x000e620008000800 */
[----:B------:R-:W-:Y:S02]  /*0e20*/  IMAD.MOV.U32 R0, RZ, RZ, RZ ;  /* 0x000000ffff007224 */ /* 0x000fe400078e00ff */
[----:B0-----:R-:W-:-:S04]  /*0e30*/  IMAD R7, R16, UR4, RZ ;  /* 0x0000000410077c24 */ /* 0x001fc8000f8e02ff */
[----:B-1----:R-:W-:-:S03]  /*0e40*/  IMAD R7, R7, UR5, R7 ;  /* 0x0000000507077c24 */ /* 0x002fc6000f8e0207 */
[----:B------:R-:W-:Y:S05]  /*0e50*/  @!P0 BRA `(.L_x_38) ;  /* 0x0000000800008947 */ /* 0x000fea0003800000 */
[----:B------:R-:W0:Y:S01]  /*0e60*/  LDC.64 R10, c[0x0][0x388] ;  /* 0x0000e200ff0a7b82 */ /* 0x000e220000000a00 */
[----:B------:R-:W-:Y:S01]  /*0e70*/  LOP3.LUT R0, R2, 0x7ffffffc, RZ, 0xc0, !PT ;  /* 0x7ffffffc02007812 */ /* 0x000fe200078ec0ff */
[----:B------:R-:W-:Y:S01]  /*0e80*/  BSSY.RELIABLE B0, `(.L_x_39) ;  /* 0x000006c000007945 */ /* 0x000fe20003800100 */
[----:B------:R-:W-:-:S03]  /*0e90*/  VIADD R8, R1, 0x2 ;  /* 0x0000000201087836 */ /* 0x000fc60000000000 */
[----:B------:R-:W-:-:S05]  /*0ea0*/  IMAD.MOV R12, RZ, RZ, -R0 ;  /* 0x000000ffff0c7224 */ /* 0x000fca00078e0a00 */
[----:B------:R-:W-:Y:S02]  /*0eb0*/  ISETP.GE.AND P0, PT, R12, RZ, PT ;  /* 0x000000ff0c00720c */ /* 0x000fe40003f06270 */
[----:B0-----:R-:W-:Y:S01]  /*0ec0*/  IADD3 R9, P1, PT, R10, 0x1, RZ ;  /* 0x000000010a097810 */ /* 0x001fe20007f3e0ff */
[----:B------:R-:W-:-:S04]  /*0ed0*/  IMAD.MOV.U32 R10, RZ, RZ, R7 ;  /* 0x000000ffff0a7224 */ /* 0x000fc800078e0007 */
[----:B------:R-:W-:-:S06]  /*0ee0*/  IMAD.X R11, RZ, RZ, R11, P1 ;  /* 0x000000ffff0b7224 */ /* 0x000fcc00008e060b */
[----:B------:R-:W-:Y:S05]  /*0ef0*/  @P0 BRA `(.L_x_40) ;  /* 0x0000000400900947 */ /* 0x000fea0003800000 */
[----:B------:R-:W-:Y:S01]  /*0f00*/  IMAD.MOV R2, RZ, RZ, -R12 ;  /* 0x000000ffff027224 */ /* 0x000fe200078e0a0c */
[----:B------:R-:W-:Y:S01]  /*0f10*/  BSSY.RECONVERGENT B2, `(.L_x_41) ;  /* 0x000003d000027945 */ /* 0x000fe20003800200 */
[----:B------:R-:W-:-:S03]  /*0f20*/  PLOP3.LUT P0, PT, PT, PT, PT, 0x80, 0x8 ;  /* 0x000000000008781c */ /* 0x000fc60003f0f070 */
[----:B------:R-:W-:-:S13]  /*0f30*/  ISETP.GT.AND P1, PT, R2, 0xc, PT ;  /* 0x0000000c0200780c */ /* 0x000fda0003f24270 */
[----:B------:R-:W-:Y:S05]  /*0f40*/  @!P1 BRA `(.L_x_42) ;  /* 0x0000000000e49947 */ /* 0x000fea0003800000 */
[----:B------:R-:W-:-:S13]  /*0f50*/  PLOP3.LUT P0, PT, PT, PT, PT, 0x8, 0x80 ;  /* 0x000000000080781c */ /* 0x000fda0003f0e170 */
.L_x_43:
[----:B--2---:R-:W2:Y:S04]  /*0f60*/  LDL.U16 R2, [R8+-0x2] ;  /* 0xfffffe0008027983 */ /* 0x004ea80000100400 */
[----:B------:R-:W3:Y:S04]  /*0f70*/  LDL.U16 R3, [R8] ;  /* 0x0000000008037983 */ /* 0x000ee80000100400 */
[----:B------:R-:W4:Y:S04]  /*0f80*/  LDL.U16 R20, [R8+0x2] ;  /* 0x0000020008147983 */ /* 0x000f280000100400 */
[----:B------:R-:W5:Y:S04]  /*0f90*/  LDL.U16 R22, [R8+0x4] ;  /* 0x0000040008167983 */ /* 0x000f680000100400 */
[----:B------:R-:W5:Y:S04]  /*0fa0*/  LDL.U16 R18, [R8+0x6] ;  /* 0x0000060008127983 */ /* 0x000f680000100400 */
[----:B------:R-:W5:Y:S04]  /*0fb0*/  LDL.U16 R17, [R8+0x8] ;  /* 0x0000080008117983 */ /* 0x000f680000100400 */
[----:B------:R-:W5:Y:S04]  /*0fc0*/  LDL.U16 R13, [R8+0xa] ;  /* 0x00000a00080d7983 */ /* 0x000f680000100400 */
[----:B------:R0:W5:Y:S01]  /*0fd0*/  LDL.U16 R16, [R8+0xc] ;  /* 0x00000c0008107983 */ /* 0x0001620000100400 */
[C---:B------:R-:W-:Y:S01]  /*0fe0*/  IADD3 R14, P1, PT, R10.reuse, R9, RZ ;  /* 0x000000090a0e7210 */ /* 0x040fe20007f3e0ff */
[----:B------:R-:W-:-:S02]  /*0ff0*/  VIADD R4, R10, 0x4 ;  /* 0x000000040a047836 */ /* 0x000fc40000000000 */
[C---:B------:R-:W-:Y:S01]  /*1000*/  VIADD R24, R10.reuse, 0x8 ;  /* 0x000000080a187836 */ /* 0x040fe20000000000 */
[----:B------:R-:W-:Y:S01]  /*1010*/  LEA.HI.X.SX32 R15, R10, R11, 0x1, P1 ;  /* 0x0000000b0a0f7211 */ /* 0x000fe200008f0eff */
[----:B------:R-:W-:Y:S02]  /*1020*/  VIADD R12, R12, 0x10 ;  /* 0x000000100c0c7836 */ /* 0x000fe40000000000 */
[----:B0-----:R-:W-:Y:S01]  /*1030*/  VIADD R8, R8, 0x10 ;  /* 0x0000001008087836 */ /* 0x001fe20000000000 */
[C---:B--2---:R-:W-:Y:S02]  /*1040*/  PRMT R5, R2.reuse, 0x7770, RZ ;  /* 0x0000777002057816 */ /* 0x044fe400000000ff */
[----:B------:R-:W-:Y:S02]  /*1050*/  PRMT R19, R2, 0x7771, RZ ;  /* 0x0000777102137816 */ /* 0x000fe400000000ff */
[----:B------:R-:W-:Y:S01]  /*1060*/  IADD3 R2, P1, PT, R4, R9, RZ ;  /* 0x0000000904027210 */ /* 0x000fe20007f3e0ff */
[----:B------:R0:W-:Y:S01]  /*1070*/  STG.E.U8 desc[UR36][R14.64+-0x1], R5 ;  /* 0xffffff050e007986 */ /* 0x0001e2000c101124 */
[----:B---3--:R-:W-:-:S02]  /*1080*/  PRMT R21, R3, 0x7770, RZ ;  /* 0x0000777003157816 */ /* 0x008fc400000000ff */
[----:B------:R-:W-:Y:S01]  /*1090*/  PRMT R23, R3, 0x7771, RZ ;  /* 0x0000777103177816 */ /* 0x000fe200000000ff */
[----:B------:R1:W-:Y:S01]  /*10a0*/  STG.E.U8 desc[UR36][R14.64], R19 ;  /* 0x000000130e007986 */ /* 0x0003e2000c101124 */
[----:B------:R-:W-:Y:S02]  /*10b0*/  LEA.HI.X.SX32 R3, R4, R11, 0x1, P1 ;  /* 0x0000000b04037211 */ /* 0x000fe400008f0eff */
[C---:B----4-:R-:W-:Y:S01]  /*10c0*/  PRMT R25, R20.reuse, 0x7770, RZ ;  /* 0x0000777014197816 */ /* 0x050fe200000000ff */
[----:B------:R2:W-:Y:S01]  /*10d0*/  STG.E.U8 desc[UR36][R14.64+0x1], R21 ;  /* 0x000001150e007986 */ /* 0x0005e2000c101124 */
[----:B------:R-:W-:Y:S01]  /*10e0*/  PRMT R27, R20, 0x7771, RZ ;  /* 0x00007771141b7816 */ /* 0x000fe200000000ff */
[----:B------:R-:W-:Y:S01]  /*10f0*/  VIADD R20, R10, 0xc ;  /* 0x0000000c0a147836 */ /* 0x000fe20000000000 */
[----:B------:R-:W-:Y:S01]  /*1100*/  IADD3 R4, P1, PT, R24, R9, RZ ;  /* 0x0000000918047210 */ /* 0x000fe20007f3e0ff */
[----:B------:R3:W-:Y:S01]  /*1110*/  STG.E.U8 desc[UR36][R14.64+0x2], R23 ;  /* 0x000002170e007986 */ /* 0x0007e2000c101124 */
[----:B-----5:R-:W-:Y:S01]  /*1120*/  PRMT R29, R22, 0x7770, RZ ;  /* 0x00007770161d7816 */ /* 0x020fe200000000ff */
[----:B------:R-:W-:Y:S01]  /*1130*/  VIADD R10, R10, 0x10 ;  /* 0x000000100a0a7836 */ /* 0x000fe20000000000 */
[----:B------:R-:W-:Y:S01]  /*1140*/  PRMT R22, R22, 0x7771, RZ ;  /* 0x0000777116167816 */ /* 0x000fe200000000ff */
[----:B------:R4:W-:Y:S01]  /*1150*/  STG.E.U8 desc[UR36][R2.64+-0x1], R25 ;  /* 0xffffff1902007986 */ /* 0x0009e2000c101124 */
[----:B0-----:R-:W-:-:S02]  /*1160*/  LEA.HI.X.SX32 R5, R24, R11, 0x1, P1 ;  /* 0x0000000b18057211 */ /* 0x001fc400008f0eff */
[C---:B-1----:R-:W-:Y:S01]  /*1170*/  PRMT R19, R18.reuse, 0x7770, RZ ;  /* 0x0000777012137816 */ /* 0x042fe200000000ff */
[----:B------:R0:W-:Y:S01]  /*1180*/  STG.E.U8 desc[UR36][R2.64], R27 ;  /* 0x0000001b02007986 */ /* 0x0001e2000c101124 */
[----:B--2---:R-:W-:Y:S02]  /*1190*/  PRMT R21, R18, 0x7771, RZ ;  /* 0x0000777112157816 */ /* 0x004fe400000000ff */
[C---:B---3--:R-:W-:Y:S01]  /*11a0*/  IADD3 R14, P1, PT, R20.reuse, R9, RZ ;  /* 0x00000009140e7210 */ /* 0x048fe20007f3e0ff */
[----:B------:R-:W-:Y:S01]  /*11b0*/  STG.E.U8 desc[UR36][R2.64+0x1], R29 ;  /* 0x0000011d02007986 */ /* 0x000fe2000c101124 */
[C---:B------:R-:W-:Y:S02]  /*11c0*/  PRMT R23, R17.reuse, 0x7770, RZ ;  /* 0x0000777011177816 */ /* 0x040fe400000000ff */
[----:B------:R-:W-:Y:S01]  /*11d0*/  PRMT R17, R17, 0x7771, RZ ;  /* 0x0000777111117816 */ /* 0x000fe200000000ff */
[----:B------:R1:W-:Y:S01]  /*11e0*/  STG.E.U8 desc[UR36][R2.64+0x2], R22 ;  /* 0x0000021602007986 */ /* 0x0003e2000c101124 */
[----:B------:R-:W-:-:S02]  /*11f0*/  LEA.HI.X.SX32 R15, R20, R11, 0x1, P1 ;  /* 0x0000000b140f7211 */ /* 0x000fc400008f0eff */
[C---:B----4-:R-:W-:Y:S01]  /*1200*/  PRMT R25, R16.reuse, 0x7770, RZ ;  /* 0x0000777010197816 */ /* 0x050fe200000000ff */
[----:B------:R2:W-:Y:S01]  /*1210*/  STG.E.U8 desc[UR36][R4.64+-0x1], R19 ;  /* 0xffffff1304007986 */ /* 0x0005e2000c101124 */
[----:B0-----:R-:W-:Y:S02]  /*1220*/  PRMT R27, R16, 0x7771, RZ ;  /* 0x00007771101b7816 */ /* 0x001fe400000000ff */
[----:B------:R-:W-:Y:S01]  /*1230*/  ISETP.GE.AND P1, PT, R12, -0xc, PT ;  /* 0xfffffff40c00780c */ /* 0x000fe20003f26270 */
[----:B------:R2:W-:Y:S01]  /*1240*/  STG.E.U8 desc[UR36][R4.64], R21 ;  /* 0x0000001504007986 */ /* 0x0005e2000c101124 */
[----:B-1----:R-:W-:-:S03]  /*1250*/  PRMT R3, R13, 0x7770, RZ ;  /* 0x000077700d037816 */ /* 0x002fc600000000ff */
[----:B------:R2:W-:Y:S01]  /*1260*/  STG.E.U8 desc[UR36][R4.64+0x1], R23 ;  /* 0x0000011704007986 */ /* 0x0005e2000c101124 */
[----:B------:R-:W-:-:S03]  /*1270*/  PRMT R13, R13, 0x7771, RZ ;  /* 0x000077710d0d7816 */ /* 0x000fc600000000ff */
[----:B------:R2:W-:Y:S04]  /*1280*/  STG.E.U8 desc[UR36][R4.64+0x2], R17 ;  /* 0x0000021104007986 */ /* 0x0005e8000c101124 */
[----:B------:R2:W-:Y:S04]  /*1290*/  STG.E.U8 desc[UR36][R14.64+-0x1], R3 ;  /* 0xffffff030e007986 */ /* 0x0005e8000c101124 */
[----:B------:R2:W-:Y:S04]  /*12a0*/  STG.E.U8 desc[UR36][R14.64], R13 ;  /* 0x0000000d0e007986 */ /* 0x0005e8000c101124 */
[----:B------:R2:W-:Y:S04]  /*12b0*/  STG.E.U8 desc[UR36][R14.64+0x1], R25 ;  /* 0x000001190e007986 */ /* 0x0005e8000c101124 */
[----:B------:R2:W-:Y:S01]  /*12c0*/  STG.E.U8 desc[UR36][R14.64+0x2], R27 ;  /* 0x0000021b0e007986 */ /* 0x0005e2000c101124 */
[----:B------:R-:W-:Y:S05]  /*12d0*/  @!P1 BRA `(.L_x_43) ;  /* 0xfffffffc00209947 */ /* 0x000fea000383ffff */
.L_x_42:
[----:B------:R-:W-:Y:S05]  /*12e0*/  BSYNC.RECONVERGENT B2 ;  /* 0x0000000000027941 */ /* 0x000fea0003800200 */
.L_x_41:
[----:B------:R-:W-:Y:S01]  /*12f0*/  IMAD.MOV R2, RZ, RZ, -R12 ;  /* 0x000000ffff027224 */ /* 0x000fe200078e0a0c */
[----:B------:R-:W-:Y:S04]  /*1300*/  BSSY.RECONVERGENT B2, `(.L_x_44) ;  /* 0x0000020000027945 */ /* 0x000fe80003800200 */
[----:B------:R-:W-:-:S13]  /*1310*/  ISETP.GT.AND P1, PT, R2, 0x4, PT ;  /* 0x000000040200780c */ /* 0x000fda0003f24270 */
[----:B------:R-:W-:Y:S05]  /*1320*/  @!P1 BRA `(.L_x_45) ;  /* 0x0000000000749947 */ /* 0x000fea0003800000 */
[----:B--2---:R-:W2:Y:S04]  /*1330*/  LDL.U16 R4, [R8+-0x2] ;  /* 0xfffffe0008047983 */ /* 0x004ea80000100400 */
[----:B------:R-:W3:Y:S04]  /*1340*/  LDL.U16 R5, [R8] ;  /* 0x0000000008057983 */ /* 0x000ee80000100400 */
[----:B------:R-:W4:Y:S04]  /*1350*/  LDL.U16 R16, [R8+0x2] ;  /* 0x0000020008107983 */ /* 0x000f280000100400 */
[----:B------:R0:W5:Y:S01]  /*1360*/  LDL.U16 R18, [R8+0x4] ;  /* 0x0000040008127983 */ /* 0x0001620000100400 */
[C---:B------:R-:W-:Y:S01]  /*1370*/  IADD3 R2, P0, PT, R10.reuse, R9, RZ ;  /* 0x000000090a027210 */ /* 0x040fe20007f1e0ff */
[----:B------:R-:W-:-:S02]  /*1380*/  VIADD R14, R10, 0x4 ;  /* 0x000000040a0e7836 */ /* 0x000fc40000000000 */
[----:B------:R-:W-:Y:S01]  /*1390*/  VIADD R12, R12, 0x8 ;  /* 0x000000080c0c7836 */ /* 0x000fe20000000000 */
[C---:B------:R-:W-:Y:S01]  /*13a0*/  LEA.HI.X.SX32 R3, R10.reuse, R11, 0x1, P0 ;  /* 0x0000000b0a037211 */ /* 0x040fe200000f0eff */
        /* <DEDUP_REMOVED lines=12> */
[----:B------:R-:W-:Y:S02]  /*1470*/  PRMT R23, R16, 0x7771, RZ ;  /* 0x0000777110177816 */ /* 0x000fe400000000ff */
[C---:B-----5:R-:W-:Y:S01]  /*1480*/  PRMT R25, R18.reuse, 0x7770, RZ ;  /* 0x0000777012197816 */ /* 0x060fe200000000ff */
[----:B------:R0:W-:Y:S01]  /*1490*/  STG.E.U8 desc[UR36][R2.64+0x2], R19 ;  /* 0x0000021302007986 */ /* 0x0001e2000c101124 */
[----:B------:R-:W-:-:S02]  /*14a0*/  PRMT R27, R18, 0x7771, RZ ;  /* 0x00007771121b7816 */ /* 0x000fc400000000ff */
[----:B------:R-:W-:Y:S01]  /*14b0*/  PLOP3.LUT P0, PT, PT, PT, PT, 0x8, 0x80 ;  /* 0x000000000080781c */ /* 0x000fe20003f0e170 */
[----:B------:R0:W-:Y:S04]  /*14c0*/  STG.E.U8 desc[UR36][R4.64+-0x1], R21 ;  /* 0xffffff1504007986 */ /* 0x0001e8000c101124 */
[----:B------:R0:W-:Y:S04]  /*14d0*/  STG.E.U8 desc[UR36][R4.64], R23 ;  /* 0x0000001704007986 */ /* 0x0001e8000c101124 */
[----:B------:R0:W-:Y:S04]  /*14e0*/  STG.E.U8 desc[UR36][R4.64+0x1], R25 ;  /* 0x0000011904007986 */ /* 0x0001e8000c101124 */
[----:B------:R0:W-:Y:S02]  /*14f0*/  STG.E.U8 desc[UR36][R4.64+0x2], R27 ;  /* 0x0000021b04007986 */ /* 0x0001e4000c101124 */
.L_x_45:
[----:B------:R-:W-:Y:S05]  /*1500*/  BSYNC.RECONVERGENT B2 ;  /* 0x0000000000027941 */ /* 0x000fea0003800200 */
.L_x_44:
[----:B------:R-:W-:-:S13]  /*1510*/  ISETP.NE.OR P0, PT, R12, RZ, P0 ;  /* 0x000000ff0c00720c */ /* 0x000fda0000705670 */
[----:B------:R-:W-:Y:S05]  /*1520*/  @!P0 BREAK.RELIABLE B0 ;  /* 0x0000000000008942 */ /* 0x000fea0003800100 */
[----:B------:R-:W-:Y:S05]  /*1530*/  @!P0 BRA `(.L_x_38) ;  /* 0x0000000000488947 */ /* 0x000fea0003800000 */
.L_x_40:
[----:B------:R-:W-:Y:S05]  /*1540*/  BSYNC.RELIABLE B0 ;  /* 0x0000000000007941 */ /* 0x000fea0003800100 */
.L_x_39:
[----:B012---:R-:W2:Y:S04]  /*1550*/  LDL.U16 R13, [R8+-0x2] ;  /* 0xfffffe00080d7983 */ /* 0x007ea80000100400 */
[----:B------:R0:W3:Y:S01]  /*1560*/  LDL.U16 R17, [R8] ;  /* 0x0000000008117983 */ /* 0x0000e20000100400 */
[----:B------:R-:W-:Y:S01]  /*1570*/  IADD3 R2, P0, PT, R10, R9, RZ ;  /* 0x000000090a027210 */ /* 0x000fe20007f1e0ff */
[----:B------:R-:W-:-:S03]  /*1580*/  VIADD R12, R12, 0x4 ;  /* 0x000000040c0c7836 */ /* 0x000fc60000000000 */
[C---:B------:R-:W-:Y:S01]  /*1590*/  LEA.HI.X.SX32 R3, R10.reuse, R11, 0x1, P0 ;  /* 0x0000000b0a037211 */ /* 0x040fe200000f0eff */
[----:B------:R-:W-:Y:S01]  /*15a0*/  VIADD R10, R10, 0x4 ;  /* 0x000000040a0a7836 */ /* 0x000fe20000000000 */
[----:B------:R-:W-:Y:S01]  /*15b0*/  ISETP.NE.AND P0, PT, R12, RZ, PT ;  /* 0x000000ff0c00720c */ /* 0x000fe20003f05270 */
[----:B0-----:R-:W-:Y:S01]  /*15c0*/  VIADD R8, R8, 0x4 ;  /* 0x0000000408087836 */ /* 0x001fe20000000000 */
[C---:B--2---:R-:W-:Y:S02]  /*15d0*/  PRMT R5, R13.reuse, 0x7770, RZ ;  /* 0x000077700d057816 */ /* 0x044fe400000000ff */
[----:B------:R-:W-:Y:S02]  /*15e0*/  PRMT R13, R13, 0x7771, RZ ;  /* 0x000077710d0d7816 */ /* 0x000fe400000000ff */
[C---:B---3--:R-:W-:Y:S01]  /*15f0*/  PRMT R15, R17.reuse, 0x7770, RZ ;  /* 0x00007770110f7816 */ /* 0x048fe200000000ff */
[----:B------:R1:W-:Y:S01]  /*1600*/  STG.E.U8 desc[UR36][R2.64+-0x1], R5 ;  /* 0xffffff0502007986 */ /* 0x0003e2000c101124 */
[----:B------:R-:W-:-:S03]  /*1610*/  PRMT R17, R17, 0x7771, RZ ;  /* 0x0000777111117816 */ /* 0x000fc600000000ff */
[----:B------:R1:W-:Y:S04]  /*1620*/  STG.E.U8 desc[UR36][R2.64], R13 ;  /* 0x0000000d02007986 */ /* 0x0003e8000c101124 */
[----:B------:R1:W-:Y:S04]  /*1630*/  STG.E.U8 desc[UR36][R2.64+0x1], R15 ;  /* 0x0000010f02007986 */ /* 0x0003e8000c101124 */
[----:B------:R1:W-:Y:S01]  /*1640*/  STG.E.U8 desc[UR36][R2.64+0x2], R17 ;  /* 0x0000021102007986 */ /* 0x0003e2000c101124 */
[----:B------:R-:W-:Y:S05]  /*1650*/  @P0 BRA `(.L_x_39) ;  /* 0xfffffffc00bc0947 */ /* 0x000fea000383ffff */
.L_x_38:
[----:B------:R-:W-:Y:S05]  /*1660*/  BSYNC.RECONVERGENT B1 ;  /* 0x0000000000017941 */ /* 0x000fea0003800200 */
.L_x_37:
[----:B------:R-:W-:-:S13]  /*1670*/  ISETP.NE.AND P0, PT, R6, RZ, PT ;  /* 0x000000ff0600720c */ /* 0x000fda0003f05270 */
[----:B------:R-:W-:Y:S05]  /*1680*/  @!P0 EXIT ;  /* 0x000000000000894d */ /* 0x000fea0003800000 */
[--C-:B------:R-:W-:Y:S02]  /*1690*/  IMAD.IADD R7, R7, 0x1, R0.reuse ;  /* 0x0000000107077824 */ /* 0x100fe400078e0200 */
[----:B------:R-:W-:Y:S02]  /*16a0*/  IMAD.IADD R0, R1, 0x1, R0 ;  /* 0x0000000101007824 */ /* 0x000fe400078e0200 */
[----:B------:R-:W-:-:S07]  /*16b0*/  IMAD.MOV R6, RZ, RZ, -R6 ;  /* 0x000000ffff067224 */ /* 0x000fce00078e0a06 */
.L_x_46:
[----:B0123--:R0:W2:Y:S01]  /*16c0*/  LDL.U8 R5, [R0] ;  /* 0x0000000000057983 */ /* 0x00f0a20000100000 */
[----:B------:R-:W-:Y:S01]  /*16d0*/  IADD3 R2, P0, PT, R7, UR38, RZ ;  /* 0x0000002607027c10 */ /* 0x000fe2000ff1e0ff */
[----:B------:R-:W-:-:S03]  /*16e0*/  VIADD R6, R6, 0x1 ;  /* 0x0000000106067836 */ /* 0x000fc60000000000 */
[C---:B------:R-:W-:Y:S01]  /*16f0*/  LEA.HI.X.SX32 R3, R7.reuse, UR39, 0x1, P0 ;  /* 0x0000002707037c11 */ /* 0x040fe200080f0eff */
[----:B------:R-:W-:Y:S01]  /*1700*/  VIADD R7, R7, 0x1 ;  /* 0x0000000107077836 */ /* 0x000fe20000000000 */
[----:B------:R-:W-:Y:S01]  /*1710*/  ISETP.NE.AND P0, PT, R6, RZ, PT ;  /* 0x000000ff0600720c */ /* 0x000fe20003f05270 */
[----:B0-----:R-:W-:Y:S02]  /*1720*/  VIADD R0, R0, 0x1 ;  /* 0x0000000100007836 */ /* 0x001fe40000000000 */
[----:B--2---:R3:W-:Y:S10]  /*1730*/  STG.E.U8 desc[UR36][R2.64], R5 ;  /* 0x0000000502007986 */ /* 0x0047f4000c101124 */
[----:B------:R-:W-:Y:S05]  /*1740*/  @P0 BRA `(.L_x_46) ;  /* 0xfffffffc00dc0947 */ /* 0x000fea000383ffff */
[----:B------:R-:W-:Y:S05]  /*1750*/  EXIT ;  /* 0x000000000000794d */ /* 0x000fea0003800000 */
.L_x_47:
        /* <DEDUP_REMOVED lines=10> */
.L_x_82:


//--------------------- .text._Z12matrix_simp1PiPciii --------------------------
	.section	.text._Z12matrix_simp1PiPciii,"ax",@progbits
	.align	128
        .global         _Z12matrix_simp1PiPciii
        .type           _Z12matrix_simp1PiPciii,@function
        .size           _Z12matrix_simp1PiPciii,(.L_x_83 - _Z12matrix_simp1PiPciii)
        .other          _Z12matrix_simp1PiPciii,@"STO_CUDA_ENTRY STV_DEFAULT"
_Z12matrix_simp1PiPciii:
.text._Z12matrix_simp1PiPciii:
        /* <DEDUP_REMOVED lines=19> */
.L_x_68:
[----:B-1----:R-:W1:Y:S08]  /*0130*/  LDC R7, c[0x0][0x398] ;  /* 0x0000e600ff077b82 */ /* 0x002e700000000800 */
[----:B0-2---:R-:W2:Y:S01]  /*0140*/  LDC.64 R4, c[0x0][0x380] ;  /* 0x0000e000ff047b82 */ /* 0x005ea20000000a00 */
[----:B-1----:R-:W-:-:S04]  /*0150*/  IMAD R3, R16, R7, UR4 ;  /* 0x0000000410037e24 */ /* 0x002fc8000f8e0207 */
[----:B--2---:R-:W-:-:S06]  /*0160*/  IMAD.WIDE R4, R3, 0x4, R4 ;  /* 0x0000000403047825 */ /* 0x004fcc00078e0204 */
[----:B0-----:R-:W2:Y:S01]  /*0170*/  LDG.E R5, desc[UR36][R4.64] ;  /* 0x0000002404057981 */ /* 0x001ea2000c1e1900 */
[----:B------:R-:W-:Y:S01]  /*0180*/  BSSY.RECONVERGENT B0, `(.L_x_49) ;  /* 0x000000b000007945 */ /* 0x000fe20003800200 */
[----:B------:R-:W-:Y:S01]  /*0190*/  IMAD.MOV.U32 R11, RZ, RZ, RZ ;  /* 0x000000ffff0b7224 */ /* 0x000fe200078e00ff */
[----:B--2---:R-:W-:-:S13]  /*01a0*/  ISETP.GE.AND P0, PT, R5, 0x1, PT ;  /* 0x000000010500780c */ /* 0x004fda0003f06270 */
[----:B---34-:R-:W-:Y:S05]  /*01b0*/  @!P0 BRA `(.L_x_50) ;  /* 0x00000000001c8947 */ /* 0x018fea0003800000 */
[----:B------:R-:W-:Y:S02]  /*01c0*/  IMAD.MOV.U32 R11, RZ, RZ, RZ ;  /* 0x000000ffff0b7224 */ /* 0x000fe400078e00ff */
[----:B------:R-:W-:-:S07]  /*01d0*/  IMAD.MOV.U32 R0, RZ, RZ, R5 ;  /* 0x000000ffff007224 */ /* 0x000fce00078e0005 */
.L_x_51:
[C---:B------:R-:W-:Y:S01]  /*01e0*/  ISETP.GT.U32.AND P0, PT, R0.reuse, 0x9, PT ;  /* 0x000000090000780c */ /* 0x040fe20003f04070 */
[----:B------:R-:W-:-:S04]  /*01f0*/  IMAD.HI.U32 R3, R0, -0x33333333, RZ ;  /* 0xcccccccd00037827 */ /* 0x000fc800078e00ff */
[----:B------:R-:W-:Y:S01]  /*0200*/  VIADD R11, R11, 0x1 ;  /* 0x000000010b0b7836 */ /* 0x000fe20000000000 */
[----:B------:R-:W-:-:S07]  /*0210*/  SHF.R.U32.HI R0, RZ, 0x3, R3 ;  /* 0x00000003ff007819 */ /* 0x000fce0000011603 */
[----:B------:R-:W-:Y:S05]  /*0220*/  @P0 BRA `(.L_x_51) ;  /* 0xfffffffc00ec0947 */ /* 0x000fea000383ffff */
.L_x_50:
[----:B------:R-:W-:Y:S05]  /*0230*/  BSYNC.RECONVERGENT B0 ;  /* 0x0000000000007941 */ /* 0x000fea0003800200 */
.L_x_49:
        /* <DEDUP_REMOVED lines=18> */
.L_x_57:
        /* <DEDUP_REMOVED lines=21> */
.L_x_56:
[----:B------:R-:W-:Y:S05]  /*04b0*/  BSYNC.RECONVERGENT B1 ;  /* 0x0000000000017941 */ /* 0x000fea0003800200 */
.L_x_55:
        /* <DEDUP_REMOVED lines=17> */
.L_x_59:
[----:B------:R-:W-:Y:S05]  /*05d0*/  BSYNC.RECONVERGENT B1 ;  /* 0x0000000000017941 */ /* 0x000fea0003800200 */
.L_x_58:
        /* <DEDUP_REMOVED lines=20> */
.L_x_54:
[----:B------:R-:W-:Y:S05]  /*0720*/  BSYNC.RECONVERGENT B0 ;  /* 0x0000000000007941 */ /* 0x000fea0003800200 */
.L_x_53:
[----:B------:R-:W-:-:S07]  /*0730*/  IMAD.IADD R2, R2, 0x1, R13 ;  /* 0x0000000102027824 */ /* 0x000fce00078e020d */
.L_x_52:
        /* <DEDUP_REMOVED lines=8> */
.L_x_62:
        /* <DEDUP_REMOVED lines=27> */
.L_x_61:
[----:B------:R-:W-:Y:S05]  /*0970*/  BSYNC.RECONVERGENT B0 ;  /* 0x0000000000007941 */ /* 0x000fea0003800200 */
.L_x_60:
        /* <DEDUP_REMOVED lines=11> */
.L_x_67:
        /* <DEDUP_REMOVED lines=18> */
.L_x_66:
[----:B------:R-:W-:Y:S05]  /*0b50*/  BSYNC.RECONVERGENT B1 ;  /* 0x0000000000017941 */ /* 0x000fea0003800200 */
.L_x_65:
        /* <DEDUP_REMOVED lines=17> */
.L_x_64:
[----:B------:R-:W-:Y:S05]  /*0c70*/  BSYNC.RECONVERGENT B0 ;  /* 0x0000000000007941 */ /* 0x000fea0003800200 */
.L_x_63:
[----:B------:R-:W-:Y:S01]  /*0c80*/  UIADD3 UR4, UPT, UPT, UR4, 0x1, URZ ;  /* 0x0000000104047890 */ /* 0x000fe2000fffe0ff */
[----:B------:R-:W-:-:S05]  /*0c90*/  IMAD.IADD R2, R11, 0x1, R2 ;  /* 0x000000010b027824 */ /* 0x000fca00078e0202 */
[----:B------:R-:W-:-:S13]  /*0ca0*/  ISETP.NE.AND P0, PT, R7, UR4, PT ;  /* 0x0000000407007c0c */ /* 0x000fda000bf05270 */
[----:B------:R-:W-:Y:S05]  /*0cb0*/  @P0 BRA `(.L_x_68) ;  /* 0xfffffff4001c0947 */ /* 0x000fea000383ffff */
.L_x_48:
        /* <DEDUP_REMOVED lines=13> */
.L_x_69:
        /* <DEDUP_REMOVED lines=27> */
.L_x_76:
        /* <DEDUP_REMOVED lines=56> */
.L_x_75:
[----:B------:R-:W-:Y:S05]  /*12c0*/  BSYNC.RECONVERGENT B2 ;  /* 0x0000000000027941 */ /* 0x000fea0003800200 */
.L_x_74:
        /* <DEDUP_REMOVED lines=33> */
.L_x_78:
[----:B------:R-:W-:Y:S05]  /*14e0*/  BSYNC.RECONVERGENT B2 ;  /* 0x0000000000027941 */ /* 0x000fea0003800200 */
.L_x_77:
[----:B------:R-:W-:-:S13]  /*14f0*/  ISETP.NE.OR P0, PT, R12, RZ, P0 ;  /* 0x000000ff0c00720c */ /* 0x000fda0000705670 */
[----:B------:R-:W-:Y:S05]  /*1500*/  @!P0 BREAK.RELIABLE B0 ;  /* 0x0000000000008942 */ /* 0x000fea0003800100 */
[----:B------:R-:W-:Y:S05]  /*1510*/  @!P0 BRA `(.L_x_71) ;  /* 0x0000000000488947 */ /* 0x000fea0003800000 */
.L_x_73:
[----:B------:R-:W-:Y:S05]  /*1520*/  BSYNC.RELIABLE B0 ;  /* 0x0000000000007941 */ /* 0x000fea0003800100 */
.L_x_72:
        /* <DEDUP_REMOVED lines=17> */
.L_x_71:
[----:B------:R-:W-:Y:S05]  /*1640*/  BSYNC.RECONVERGENT B1 ;  /* 0x0000000000017941 */ /* 0x000fea0003800200 */
.L_x_70:
[----:B------:R-:W-:-:S13]  /*1650*/  ISETP.NE.AND P0, PT, R6, RZ, PT ;  /* 0x000000ff0600720c */ /* 0x000fda0003f05270 */
[----:B------:R-:W-:Y:S05]  /*1660*/  @!P0 EXIT ;  /* 0x000000000000894d */ /* 0x000fea0003800000 */
[--C-:B------:R-:W-:Y:S02]  /*1670*/  IMAD.IADD R7, R7, 0x1, R0.reuse ;  /* 0x0000000107077824 */ /* 0x100fe400078e0200 */
[----:B------:R-:W-:Y:S02]  /*1680*/  IMAD.IADD R0, R1, 0x1, R0 ;  /* 0x0000000101007824 */ /* 0x000fe400078e0200 */
[----:B------:R-:W-:-:S07]  /*1690*/  IMAD.MOV R6, RZ, RZ, -R6 ;  /* 0x000000ffff067224 */ /* 0x000fce00078e0a06 */
.L_x_79:
        /* <DEDUP_REMOVED lines=10> */
.L_x_80:
        /* <DEDUP_REMOVED lines=12> */
.L_x_83:


//--------------------- .nv.global.init           --------------------------
	.section	.nv.global.init,"aw",@progbits
.nv.global.init:
	.type		$str,@object
	.size		$str,($str$1 - $str)
$str:
        /*0000*/ 	.byte	0x61, 0x72, 0x72, 0x3a, 0x20, 0x25, 0x73, 0x0a, 0x00
	.type		$str$1,@object
	.size		$str$1,(.L_1 - $str$1)
$str$1:
        /*0009*/ 	.byte	0x25, 0x64, 0x20, 0x25, 0x64, 0x20, 0x25, 0x64, 0x20, 0x25, 0x64, 0x0a, 0x00
.L_1:


//--------------------- .nv.shared.reserved.0     --------------------------
	.section	.nv.shared.reserved.0,"aw",@nobits
	.weak		__nv_reservedSMEM_offset_0_alias
	.size		__nv_reservedSMEM_offset_0_alias, 0, 64
	.other		__nv_reservedSMEM_offset_0_alias,@"STO_CUDA_RESERVED_SHARED STV_DEFAULT"
__nv_reservedSMEM_offset_0_alias:
	.zero		0
	.zero		64


//--------------------- .nv.constant0._Z10matrix_mulPcS_Piii --------------------------
	.section	.nv.constant0._Z10matrix_mulPcS_Piii,"a",@progbits
	.sectionflags	@""
	.align	4
.nv.constant0._Z10matrix_mulPcS_Piii:
	.zero		928


//--------------------- .nv.constant0._Z12matrix_simp2PiPciii --------------------------
	.section	.nv.constant0._Z12matrix_simp2PiPciii,"a",@progbits
	.sectionflags	@""
	.align	4
.nv.constant0._Z12matrix_simp2PiPciii:
	.zero		924


//--------------------- .nv.constant0._Z12matrix_simp1PiPciii --------------------------
	.section	.nv.constant0._Z12matrix_simp1PiPciii,"a",@progbits
	.sectionflags	@""
	.align	4
.nv.constant0._Z12matrix_simp1PiPciii:
	.zero		924


//--------------------- SYMBOLS --------------------------

	.type		.nv.reservedSmem.offset0,@object
	.size		.nv.reservedSmem.offset0,0x4
	.type		vprintf,@function
